//
// Generated by NVIDIA NVVM Compiler
//
// Compiler Build ID: CL-36424714
// Cuda compilation tools, release 13.0, V13.0.88
// Based on NVVM 20.0.0
//

.version 9.0
.target sm_100
.address_size 64

	// .globl	_ZN3cub18CUB_300001_SM_10006detail11EmptyKernelIvEEvv
// _ZZN3cub18CUB_300001_SM_10006detail6reduce28DeviceReduceSingleTileKernelINS2_10policy_hubIijN4cuda3__47maximumIvEEE10Policy1000EPKiPijS8_iiNS5_3std3__410__identityEEEvT0_T1_T2_T3_T4_T6_E12temp_storage has been demoted
// _ZZN3cub18CUB_300001_SM_10006detail6reduce18DeviceReduceKernelINS2_10policy_hubIijN4cuda3__47maximumIvEEE10Policy1000EPKijS8_iNS5_3std3__410__identityEEEvT0_PT3_T1_NS0_13GridEvenShareISJ_EET2_T4_E12temp_storage has been demoted
// _ZZN3cub18CUB_300001_SM_10006detail6reduce28DeviceReduceSingleTileKernelINS2_10policy_hubIijN4cuda3__47maximumIvEEE10Policy1000EPiSB_iS8_iiNS5_3std3__410__identityEEEvT0_T1_T2_T3_T4_T6_E12temp_storage has been demoted
.global .align 1 .b8 _ZN40_INTERNAL_34a6ab59_4_k_cu_3fc27553_485904cuda3std3__45__cpo5beginE[1];
.global .align 1 .b8 _ZN40_INTERNAL_34a6ab59_4_k_cu_3fc27553_485904cuda3std3__45__cpo3endE[1];
.global .align 1 .b8 _ZN40_INTERNAL_34a6ab59_4_k_cu_3fc27553_485904cuda3std3__45__cpo6cbeginE[1];
.global .align 1 .b8 _ZN40_INTERNAL_34a6ab59_4_k_cu_3fc27553_485904cuda3std3__45__cpo4cendE[1];
.global .align 1 .b8 _ZN40_INTERNAL_34a6ab59_4_k_cu_3fc27553_485904cuda3std3__45__cpo6rbeginE[1];
.global .align 1 .b8 _ZN40_INTERNAL_34a6ab59_4_k_cu_3fc27553_485904cuda3std3__45__cpo4rendE[1];
.global .align 1 .b8 _ZN40_INTERNAL_34a6ab59_4_k_cu_3fc27553_485904cuda3std3__45__cpo7crbeginE[1];
.global .align 1 .b8 _ZN40_INTERNAL_34a6ab59_4_k_cu_3fc27553_485904cuda3std3__45__cpo5crendE[1];
.global .align 1 .b8 _ZN40_INTERNAL_34a6ab59_4_k_cu_3fc27553_485904cuda3std3__442_GLOBAL__N__34a6ab59_4_k_cu_3fc27553_485906ignoreE[1];
.global .align 1 .b8 _ZN40_INTERNAL_34a6ab59_4_k_cu_3fc27553_485904cuda3std3__419piecewise_constructE[1];
.global .align 1 .b8 _ZN40_INTERNAL_34a6ab59_4_k_cu_3fc27553_485904cuda3std3__48in_placeE[1];
.global .align 1 .b8 _ZN40_INTERNAL_34a6ab59_4_k_cu_3fc27553_485904cuda3std3__420unreachable_sentinelE[1];
.global .align 1 .b8 _ZN40_INTERNAL_34a6ab59_4_k_cu_3fc27553_485904cuda3std3__47nulloptE[1];
.global .align 1 .b8 _ZN40_INTERNAL_34a6ab59_4_k_cu_3fc27553_485904cuda3std3__48unexpectE[1];
.global .align 1 .b8 _ZN40_INTERNAL_34a6ab59_4_k_cu_3fc27553_485904cuda3std6ranges3__45__cpo4swapE[1];
.global .align 1 .b8 _ZN40_INTERNAL_34a6ab59_4_k_cu_3fc27553_485904cuda3std6ranges3__45__cpo9iter_moveE[1];
.global .align 1 .b8 _ZN40_INTERNAL_34a6ab59_4_k_cu_3fc27553_485904cuda3std6ranges3__45__cpo5beginE[1];
.global .align 1 .b8 _ZN40_INTERNAL_34a6ab59_4_k_cu_3fc27553_485904cuda3std6ranges3__45__cpo3endE[1];
.global .align 1 .b8 _ZN40_INTERNAL_34a6ab59_4_k_cu_3fc27553_485904cuda3std6ranges3__45__cpo6cbeginE[1];
.global .align 1 .b8 _ZN40_INTERNAL_34a6ab59_4_k_cu_3fc27553_485904cuda3std6ranges3__45__cpo4cendE[1];
.global .align 1 .b8 _ZN40_INTERNAL_34a6ab59_4_k_cu_3fc27553_485904cuda3std6ranges3__45__cpo7advanceE[1];
.global .align 1 .b8 _ZN40_INTERNAL_34a6ab59_4_k_cu_3fc27553_485904cuda3std6ranges3__45__cpo9iter_swapE[1];
.global .align 1 .b8 _ZN40_INTERNAL_34a6ab59_4_k_cu_3fc27553_485904cuda3std6ranges3__45__cpo4nextE[1];
.global .align 1 .b8 _ZN40_INTERNAL_34a6ab59_4_k_cu_3fc27553_485904cuda3std6ranges3__45__cpo4prevE[1];
.global .align 1 .b8 _ZN40_INTERNAL_34a6ab59_4_k_cu_3fc27553_485904cuda3std6ranges3__45__cpo4dataE[1];
.global .align 1 .b8 _ZN40_INTERNAL_34a6ab59_4_k_cu_3fc27553_485904cuda3std6ranges3__45__cpo5cdataE[1];
.global .align 1 .b8 _ZN40_INTERNAL_34a6ab59_4_k_cu_3fc27553_485904cuda3std6ranges3__45__cpo4sizeE[1];
.global .align 1 .b8 _ZN40_INTERNAL_34a6ab59_4_k_cu_3fc27553_485904cuda3std6ranges3__45__cpo5ssizeE[1];
.global .align 1 .b8 _ZN40_INTERNAL_34a6ab59_4_k_cu_3fc27553_485904cuda3std6ranges3__45__cpo8distanceE[1];
.global .align 1 .b8 _ZN40_INTERNAL_34a6ab59_4_k_cu_3fc27553_485906thrust24THRUST_300001_SM_1000_NS6system6detail10sequential3seqE[1];
.global .align 1 .b8 _ZN40_INTERNAL_34a6ab59_4_k_cu_3fc27553_485906thrust24THRUST_300001_SM_1000_NS12placeholders2_1E[1];
.global .align 1 .b8 _ZN40_INTERNAL_34a6ab59_4_k_cu_3fc27553_485906thrust24THRUST_300001_SM_1000_NS12placeholders2_2E[1];
.global .align 1 .b8 _ZN40_INTERNAL_34a6ab59_4_k_cu_3fc27553_485906thrust24THRUST_300001_SM_1000_NS12placeholders2_3E[1];
.global .align 1 .b8 _ZN40_INTERNAL_34a6ab59_4_k_cu_3fc27553_485906thrust24THRUST_300001_SM_1000_NS12placeholders2_4E[1];
.global .align 1 .b8 _ZN40_INTERNAL_34a6ab59_4_k_cu_3fc27553_485906thrust24THRUST_300001_SM_1000_NS12placeholders2_5E[1];
.global .align 1 .b8 _ZN40_INTERNAL_34a6ab59_4_k_cu_3fc27553_485906thrust24THRUST_300001_SM_1000_NS12placeholders2_6E[1];
.global .align 1 .b8 _ZN40_INTERNAL_34a6ab59_4_k_cu_3fc27553_485906thrust24THRUST_300001_SM_1000_NS12placeholders2_7E[1];
.global .align 1 .b8 _ZN40_INTERNAL_34a6ab59_4_k_cu_3fc27553_485906thrust24THRUST_300001_SM_1000_NS12placeholders2_8E[1];
.global .align 1 .b8 _ZN40_INTERNAL_34a6ab59_4_k_cu_3fc27553_485906thrust24THRUST_300001_SM_1000_NS12placeholders2_9E[1];
.global .align 1 .b8 _ZN40_INTERNAL_34a6ab59_4_k_cu_3fc27553_485906thrust24THRUST_300001_SM_1000_NS12placeholders3_10E[1];

.visible .entry _ZN3cub18CUB_300001_SM_10006detail11EmptyKernelIvEEvv()
{


	ret;

}
	// .globl	_ZN3cub18CUB_300001_SM_10006detail6reduce28DeviceReduceSingleTileKernelINS2_10policy_hubIijN4cuda3__47maximumIvEEE10Policy1000EPKiPijS8_iiNS5_3std3__410__identityEEEvT0_T1_T2_T3_T4_T6_
.visible .entry _ZN3cub18CUB_300001_SM_10006detail6reduce28DeviceReduceSingleTileKernelINS2_10policy_hubIijN4cuda3__47maximumIvEEE10Policy1000EPKiPijS8_iiNS5_3std3__410__identityEEEvT0_T1_T2_T3_T4_T6_(
	.param .u64 .ptr .align 1 _ZN3cub18CUB_300001_SM_10006detail6reduce28DeviceReduceSingleTileKernelINS2_10policy_hubIijN4cuda3__47maximumIvEEE10Policy1000EPKiPijS8_iiNS5_3std3__410__identityEEEvT0_T1_T2_T3_T4_T6__param_0,
	.param .u64 .ptr .align 1 _ZN3cub18CUB_300001_SM_10006detail6reduce28DeviceReduceSingleTileKernelINS2_10policy_hubIijN4cuda3__47maximumIvEEE10Policy1000EPKiPijS8_iiNS5_3std3__410__identityEEEvT0_T1_T2_T3_T4_T6__param_1,
	.param .u32 _ZN3cub18CUB_300001_SM_10006detail6reduce28DeviceReduceSingleTileKernelINS2_10policy_hubIijN4cuda3__47maximumIvEEE10Policy1000EPKiPijS8_iiNS5_3std3__410__identityEEEvT0_T1_T2_T3_T4_T6__param_2,
	.param .align 1 .b8 _ZN3cub18CUB_300001_SM_10006detail6reduce28DeviceReduceSingleTileKernelINS2_10policy_hubIijN4cuda3__47maximumIvEEE10Policy1000EPKiPijS8_iiNS5_3std3__410__identityEEEvT0_T1_T2_T3_T4_T6__param_3[1],
	.param .u32 _ZN3cub18CUB_300001_SM_10006detail6reduce28DeviceReduceSingleTileKernelINS2_10policy_hubIijN4cuda3__47maximumIvEEE10Policy1000EPKiPijS8_iiNS5_3std3__410__identityEEEvT0_T1_T2_T3_T4_T6__param_4,
	.param .align 1 .b8 _ZN3cub18CUB_300001_SM_10006detail6reduce28DeviceReduceSingleTileKernelINS2_10policy_hubIijN4cuda3__47maximumIvEEE10Policy1000EPKiPijS8_iiNS5_3std3__410__identityEEEvT0_T1_T2_T3_T4_T6__param_5[1]
)
.maxntid 256
.minnctapersm 1
{
	.reg .pred 	%p<77>;
	.reg .b32 	%r<583>;
	.reg .b64 	%rd<122>;
	// demoted variable
	.shared .align 4 .b8 _ZZN3cub18CUB_300001_SM_10006detail6reduce28DeviceReduceSingleTileKernelINS2_10policy_hubIijN4cuda3__47maximumIvEEE10Policy1000EPKiPijS8_iiNS5_3std3__410__identityEEEvT0_T1_T2_T3_T4_T6_E12temp_storage[44];
	ld.param.u64 	%rd15, [_ZN3cub18CUB_300001_SM_10006detail6reduce28DeviceReduceSingleTileKernelINS2_10policy_hubIijN4cuda3__47maximumIvEEE10Policy1000EPKiPijS8_iiNS5_3std3__410__identityEEEvT0_T1_T2_T3_T4_T6__param_0];
	ld.param.u64 	%rd16, [_ZN3cub18CUB_300001_SM_10006detail6reduce28DeviceReduceSingleTileKernelINS2_10policy_hubIijN4cuda3__47maximumIvEEE10Policy1000EPKiPijS8_iiNS5_3std3__410__identityEEEvT0_T1_T2_T3_T4_T6__param_1];
	ld.param.u32 	%r123, [_ZN3cub18CUB_300001_SM_10006detail6reduce28DeviceReduceSingleTileKernelINS2_10policy_hubIijN4cuda3__47maximumIvEEE10Policy1000EPKiPijS8_iiNS5_3std3__410__identityEEEvT0_T1_T2_T3_T4_T6__param_2];
	ld.param.u32 	%r124, [_ZN3cub18CUB_300001_SM_10006detail6reduce28DeviceReduceSingleTileKernelINS2_10policy_hubIijN4cuda3__47maximumIvEEE10Policy1000EPKiPijS8_iiNS5_3std3__410__identityEEEvT0_T1_T2_T3_T4_T6__param_4];
	cvta.to.global.u64 	%rd1, %rd16;
	setp.ne.s32 	%p1, %r123, 0;
	@%p1 bra 	$L__BB1_3;
	mov.u32 	%r529, %tid.x;
	setp.ne.s32 	%p76, %r529, 0;
	@%p76 bra 	$L__BB1_76;
	st.global.u32 	[%rd1], %r124;
	bra.uni 	$L__BB1_76;
$L__BB1_3:
	and.b64  	%rd17, %rd15, 15;
	setp.ne.s64 	%p2, %rd17, 0;
	@%p2 bra 	$L__BB1_39;
	setp.gt.u32 	%p39, %r123, 4095;
	@%p39 bra 	$L__BB1_23;
	mov.u32 	%r1, %tid.x;
	setp.ge.u32 	%p51, %r1, %r123;
	mov.b32 	%r540, 0;
	mov.u32 	%r535, %r1;
	@%p51 bra 	$L__BB1_7;
	mul.wide.u32 	%rd110, %r1, 4;
	add.s64 	%rd109, %rd15, %rd110;
	// begin inline asm
	ld.global.nc.u32 %r540, [%rd109];
	// end inline asm
	add.s32 	%r535, %r1, 256;
$L__BB1_7:
	setp.ge.u32 	%p52, %r535, %r123;
	@%p52 bra 	$L__BB1_14;
	not.b32 	%r432, %r535;
	add.s32 	%r6, %r123, %r432;
	and.b32  	%r433, %r6, 768;
	setp.eq.s32 	%p53, %r433, 768;
	@%p53 bra 	$L__BB1_11;
	mul.wide.u32 	%rd111, %r535, 4;
	add.s64 	%rd118, %rd15, %rd111;
	shr.u32 	%r434, %r6, 8;
	add.s32 	%r435, %r434, 1;
	and.b32  	%r436, %r435, 3;
	neg.s32 	%r532, %r436;
$L__BB1_10:
	.pragma "nounroll";
	// begin inline asm
	ld.global.nc.u32 %r437, [%rd118];
	// end inline asm
	max.s32 	%r540, %r540, %r437;
	add.s32 	%r535, %r535, 256;
	add.s64 	%rd118, %rd118, 1024;
	add.s32 	%r532, %r532, 1;
	setp.ne.s32 	%p54, %r532, 0;
	@%p54 bra 	$L__BB1_10;
$L__BB1_11:
	setp.lt.u32 	%p55, %r6, 768;
	@%p55 bra 	$L__BB1_14;
	mul.wide.u32 	%rd113, %r535, 4;
	add.s64 	%rd119, %rd15, %rd113;
$L__BB1_13:
	// begin inline asm
	ld.global.nc.u32 %r438, [%rd119];
	// end inline asm
	max.s32 	%r442, %r540, %r438;
	add.s64 	%rd115, %rd119, 1024;
	// begin inline asm
	ld.global.nc.u32 %r439, [%rd115];
	// end inline asm
	max.s32 	%r443, %r442, %r439;
	add.s64 	%rd116, %rd119, 2048;
	// begin inline asm
	ld.global.nc.u32 %r440, [%rd116];
	// end inline asm
	max.s32 	%r444, %r443, %r440;
	add.s64 	%rd117, %rd119, 3072;
	// begin inline asm
	ld.global.nc.u32 %r441, [%rd117];
	// end inline asm
	max.s32 	%r540, %r444, %r441;
	add.s32 	%r535, %r535, 1024;
	add.s64 	%rd119, %rd119, 4096;
	setp.lt.s32 	%p56, %r535, %r123;
	@%p56 bra 	$L__BB1_13;
$L__BB1_14:
	setp.lt.u32 	%p57, %r123, 256;
	@%p57 bra 	$L__BB1_19;
	// begin inline asm
	mov.u32 %r508, %laneid;
	// end inline asm
	mov.b32 	%r509, -1;
	redux.sync.max.s32 %r582, %r540, %r509;
	setp.ne.s32 	%p73, %r508, 0;
	@%p73 bra 	$L__BB1_17;
	shr.u32 	%r510, %r1, 3;
	and.b32  	%r511, %r510, 124;
	mov.u32 	%r512, _ZZN3cub18CUB_300001_SM_10006detail6reduce28DeviceReduceSingleTileKernelINS2_10policy_hubIijN4cuda3__47maximumIvEEE10Policy1000EPKiPijS8_iiNS5_3std3__410__identityEEEvT0_T1_T2_T3_T4_T6_E12temp_storage;
	add.s32 	%r513, %r512, %r511;
	st.shared.u32 	[%r513+8], %r582;
$L__BB1_17:
	bar.sync 	0;
	setp.ne.s32 	%p74, %r1, 0;
	@%p74 bra 	$L__BB1_74;
	ld.shared.u32 	%r514, [_ZZN3cub18CUB_300001_SM_10006detail6reduce28DeviceReduceSingleTileKernelINS2_10policy_hubIijN4cuda3__47maximumIvEEE10Policy1000EPKiPijS8_iiNS5_3std3__410__identityEEEvT0_T1_T2_T3_T4_T6_E12temp_storage+12];
	max.s32 	%r515, %r582, %r514;
	ld.shared.u32 	%r516, [_ZZN3cub18CUB_300001_SM_10006detail6reduce28DeviceReduceSingleTileKernelINS2_10policy_hubIijN4cuda3__47maximumIvEEE10Policy1000EPKiPijS8_iiNS5_3std3__410__identityEEEvT0_T1_T2_T3_T4_T6_E12temp_storage+16];
	max.s32 	%r517, %r515, %r516;
	ld.shared.u32 	%r518, [_ZZN3cub18CUB_300001_SM_10006detail6reduce28DeviceReduceSingleTileKernelINS2_10policy_hubIijN4cuda3__47maximumIvEEE10Policy1000EPKiPijS8_iiNS5_3std3__410__identityEEEvT0_T1_T2_T3_T4_T6_E12temp_storage+20];
	max.s32 	%r519, %r517, %r518;
	ld.shared.u32 	%r520, [_ZZN3cub18CUB_300001_SM_10006detail6reduce28DeviceReduceSingleTileKernelINS2_10policy_hubIijN4cuda3__47maximumIvEEE10Policy1000EPKiPijS8_iiNS5_3std3__410__identityEEEvT0_T1_T2_T3_T4_T6_E12temp_storage+24];
	max.s32 	%r521, %r519, %r520;
	ld.shared.u32 	%r522, [_ZZN3cub18CUB_300001_SM_10006detail6reduce28DeviceReduceSingleTileKernelINS2_10policy_hubIijN4cuda3__47maximumIvEEE10Policy1000EPKiPijS8_iiNS5_3std3__410__identityEEEvT0_T1_T2_T3_T4_T6_E12temp_storage+28];
	max.s32 	%r523, %r521, %r522;
	ld.shared.u32 	%r524, [_ZZN3cub18CUB_300001_SM_10006detail6reduce28DeviceReduceSingleTileKernelINS2_10policy_hubIijN4cuda3__47maximumIvEEE10Policy1000EPKiPijS8_iiNS5_3std3__410__identityEEEvT0_T1_T2_T3_T4_T6_E12temp_storage+32];
	max.s32 	%r525, %r523, %r524;
	ld.shared.u32 	%r526, [_ZZN3cub18CUB_300001_SM_10006detail6reduce28DeviceReduceSingleTileKernelINS2_10policy_hubIijN4cuda3__47maximumIvEEE10Policy1000EPKiPijS8_iiNS5_3std3__410__identityEEEvT0_T1_T2_T3_T4_T6_E12temp_storage+36];
	max.s32 	%r582, %r525, %r526;
	bra.uni 	$L__BB1_74;
$L__BB1_19:
	// begin inline asm
	mov.u32 %r445, %laneid;
	// end inline asm
	and.b32  	%r471, %r1, 992;
	add.s32 	%r472, %r471, 32;
	setp.gt.u32 	%p58, %r472, %r123;
	not.b32 	%r473, %r471;
	add.s32 	%r474, %r123, %r473;
	selp.b32 	%r469, %r474, 31, %p58;
	mov.b32 	%r448, 1;
	mov.b32 	%r470, -1;
	// begin inline asm
	shfl.sync.down.b32 %r446, %r540, %r448, %r469, %r470;
	// end inline asm
	setp.lt.s32 	%p59, %r445, %r469;
	max.s32 	%r475, %r540, %r446;
	selp.b32 	%r452, %r475, %r540, %p59;
	mov.b32 	%r453, 2;
	// begin inline asm
	shfl.sync.down.b32 %r451, %r452, %r453, %r469, %r470;
	// end inline asm
	add.s32 	%r476, %r445, 2;
	setp.gt.s32 	%p60, %r476, %r469;
	max.s32 	%r477, %r452, %r451;
	selp.b32 	%r457, %r452, %r477, %p60;
	mov.b32 	%r458, 4;
	// begin inline asm
	shfl.sync.down.b32 %r456, %r457, %r458, %r469, %r470;
	// end inline asm
	add.s32 	%r478, %r445, 4;
	setp.gt.s32 	%p61, %r478, %r469;
	max.s32 	%r479, %r457, %r456;
	selp.b32 	%r462, %r457, %r479, %p61;
	mov.b32 	%r463, 8;
	// begin inline asm
	shfl.sync.down.b32 %r461, %r462, %r463, %r469, %r470;
	// end inline asm
	add.s32 	%r480, %r445, 8;
	setp.gt.s32 	%p62, %r480, %r469;
	max.s32 	%r481, %r462, %r461;
	selp.b32 	%r467, %r462, %r481, %p62;
	mov.b32 	%r468, 16;
	// begin inline asm
	shfl.sync.down.b32 %r466, %r467, %r468, %r469, %r470;
	// end inline asm
	add.s32 	%r482, %r445, 16;
	setp.gt.s32 	%p63, %r482, %r469;
	max.s32 	%r483, %r467, %r466;
	selp.b32 	%r582, %r467, %r483, %p63;
	setp.ne.s32 	%p64, %r445, 0;
	@%p64 bra 	$L__BB1_21;
	shr.u32 	%r484, %r1, 3;
	and.b32  	%r485, %r484, 124;
	mov.u32 	%r486, _ZZN3cub18CUB_300001_SM_10006detail6reduce28DeviceReduceSingleTileKernelINS2_10policy_hubIijN4cuda3__47maximumIvEEE10Policy1000EPKiPijS8_iiNS5_3std3__410__identityEEEvT0_T1_T2_T3_T4_T6_E12temp_storage;
	add.s32 	%r487, %r486, %r485;
	st.shared.u32 	[%r487+8], %r582;
$L__BB1_21:
	bar.sync 	0;
	setp.ne.s32 	%p65, %r1, 0;
	@%p65 bra 	$L__BB1_74;
	setp.gt.u32 	%p66, %r123, 32;
	ld.shared.u32 	%r488, [_ZZN3cub18CUB_300001_SM_10006detail6reduce28DeviceReduceSingleTileKernelINS2_10policy_hubIijN4cuda3__47maximumIvEEE10Policy1000EPKiPijS8_iiNS5_3std3__410__identityEEEvT0_T1_T2_T3_T4_T6_E12temp_storage+12];
	max.s32 	%r489, %r582, %r488;
	selp.b32 	%r490, %r489, %r582, %p66;
	setp.gt.u32 	%p67, %r123, 64;
	ld.shared.u32 	%r491, [_ZZN3cub18CUB_300001_SM_10006detail6reduce28DeviceReduceSingleTileKernelINS2_10policy_hubIijN4cuda3__47maximumIvEEE10Policy1000EPKiPijS8_iiNS5_3std3__410__identityEEEvT0_T1_T2_T3_T4_T6_E12temp_storage+16];
	max.s32 	%r492, %r490, %r491;
	selp.b32 	%r493, %r492, %r490, %p67;
	setp.gt.u32 	%p68, %r123, 96;
	ld.shared.u32 	%r494, [_ZZN3cub18CUB_300001_SM_10006detail6reduce28DeviceReduceSingleTileKernelINS2_10policy_hubIijN4cuda3__47maximumIvEEE10Policy1000EPKiPijS8_iiNS5_3std3__410__identityEEEvT0_T1_T2_T3_T4_T6_E12temp_storage+20];
	max.s32 	%r495, %r493, %r494;
	selp.b32 	%r496, %r495, %r493, %p68;
	setp.gt.u32 	%p69, %r123, 128;
	ld.shared.u32 	%r497, [_ZZN3cub18CUB_300001_SM_10006detail6reduce28DeviceReduceSingleTileKernelINS2_10policy_hubIijN4cuda3__47maximumIvEEE10Policy1000EPKiPijS8_iiNS5_3std3__410__identityEEEvT0_T1_T2_T3_T4_T6_E12temp_storage+24];
	max.s32 	%r498, %r496, %r497;
	selp.b32 	%r499, %r498, %r496, %p69;
	setp.gt.u32 	%p70, %r123, 160;
	ld.shared.u32 	%r500, [_ZZN3cub18CUB_300001_SM_10006detail6reduce28DeviceReduceSingleTileKernelINS2_10policy_hubIijN4cuda3__47maximumIvEEE10Policy1000EPKiPijS8_iiNS5_3std3__410__identityEEEvT0_T1_T2_T3_T4_T6_E12temp_storage+28];
	max.s32 	%r501, %r499, %r500;
	selp.b32 	%r502, %r501, %r499, %p70;
	setp.gt.u32 	%p71, %r123, 192;
	ld.shared.u32 	%r503, [_ZZN3cub18CUB_300001_SM_10006detail6reduce28DeviceReduceSingleTileKernelINS2_10policy_hubIijN4cuda3__47maximumIvEEE10Policy1000EPKiPijS8_iiNS5_3std3__410__identityEEEvT0_T1_T2_T3_T4_T6_E12temp_storage+32];
	max.s32 	%r504, %r502, %r503;
	selp.b32 	%r505, %r504, %r502, %p71;
	setp.gt.u32 	%p72, %r123, 224;
	ld.shared.u32 	%r506, [_ZZN3cub18CUB_300001_SM_10006detail6reduce28DeviceReduceSingleTileKernelINS2_10policy_hubIijN4cuda3__47maximumIvEEE10Policy1000EPKiPijS8_iiNS5_3std3__410__identityEEEvT0_T1_T2_T3_T4_T6_E12temp_storage+36];
	max.s32 	%r507, %r505, %r506;
	selp.b32 	%r582, %r507, %r505, %p72;
	bra.uni 	$L__BB1_74;
$L__BB1_23:
	mov.u32 	%r26, %tid.x;
	shl.b32 	%r27, %r26, 2;
	mul.wide.u32 	%rd85, %r27, 4;
	add.s64 	%rd75, %rd15, %rd85;
	// begin inline asm
	ld.global.nc.v2.u64 {%rd73, %rd74}, [%rd75];
	// end inline asm
	mov.b64 	{%r327, %r328}, %rd74;
	mov.b64 	{%r329, %r330}, %rd73;
	add.s64 	%rd78, %rd75, 4096;
	// begin inline asm
	ld.global.nc.v2.u64 {%rd76, %rd77}, [%rd78];
	// end inline asm
	mov.b64 	{%r331, %r332}, %rd77;
	mov.b64 	{%r333, %r334}, %rd76;
	add.s64 	%rd81, %rd75, 8192;
	// begin inline asm
	ld.global.nc.v2.u64 {%rd79, %rd80}, [%rd81];
	// end inline asm
	mov.b64 	{%r335, %r336}, %rd80;
	mov.b64 	{%r337, %r338}, %rd79;
	add.s64 	%rd84, %rd75, 12288;
	// begin inline asm
	ld.global.nc.v2.u64 {%rd82, %rd83}, [%rd84];
	// end inline asm
	mov.b64 	{%r339, %r340}, %rd83;
	mov.b64 	{%r341, %r342}, %rd82;
	max.s32 	%r343, %r329, %r330;
	max.s32 	%r344, %r343, %r327;
	max.s32 	%r345, %r328, %r333;
	max.s32 	%r346, %r345, %r334;
	max.s32 	%r347, %r331, %r332;
	max.s32 	%r348, %r347, %r337;
	max.s32 	%r349, %r338, %r335;
	max.s32 	%r350, %r349, %r336;
	max.s32 	%r351, %r341, %r342;
	max.s32 	%r352, %r351, %r339;
	max.s32 	%r353, %r344, %r346;
	max.s32 	%r354, %r353, %r348;
	max.s32 	%r355, %r350, %r352;
	max.s32 	%r356, %r355, %r340;
	max.s32 	%r555, %r354, %r356;
	add.s32 	%r29, %r123, -4096;
	setp.lt.u32 	%p40, %r29, 4096;
	mov.b32 	%r544, 4096;
	@%p40 bra 	$L__BB1_27;
	mov.b32 	%r544, 4096;
$L__BB1_25:
	add.s32 	%r358, %r544, %r27;
	mul.wide.u32 	%rd98, %r358, 4;
	add.s64 	%rd88, %rd15, %rd98;
	// begin inline asm
	ld.global.nc.v2.u64 {%rd86, %rd87}, [%rd88];
	// end inline asm
	mov.b64 	{%r359, %r360}, %rd87;
	mov.b64 	{%r361, %r362}, %rd86;
	add.s64 	%rd91, %rd88, 4096;
	// begin inline asm
	ld.global.nc.v2.u64 {%rd89, %rd90}, [%rd91];
	// end inline asm
	mov.b64 	{%r363, %r364}, %rd90;
	mov.b64 	{%r365, %r366}, %rd89;
	add.s64 	%rd94, %rd88, 8192;
	// begin inline asm
	ld.global.nc.v2.u64 {%rd92, %rd93}, [%rd94];
	// end inline asm
	mov.b64 	{%r367, %r368}, %rd93;
	mov.b64 	{%r369, %r370}, %rd92;
	add.s64 	%rd97, %rd88, 12288;
	// begin inline asm
	ld.global.nc.v2.u64 {%rd95, %rd96}, [%rd97];
	// end inline asm
	mov.b64 	{%r371, %r372}, %rd96;
	mov.b64 	{%r373, %r374}, %rd95;
	max.s32 	%r375, %r555, %r361;
	max.s32 	%r376, %r375, %r362;
	max.s32 	%r377, %r359, %r360;
	max.s32 	%r378, %r377, %r365;
	max.s32 	%r379, %r366, %r363;
	max.s32 	%r380, %r379, %r364;
	max.s32 	%r381, %r369, %r370;
	max.s32 	%r382, %r381, %r367;
	max.s32 	%r383, %r368, %r373;
	max.s32 	%r384, %r383, %r374;
	max.s32 	%r385, %r371, %r372;
	max.s32 	%r386, %r376, %r378;
	max.s32 	%r387, %r386, %r380;
	max.s32 	%r388, %r382, %r384;
	max.s32 	%r389, %r388, %r385;
	max.s32 	%r555, %r387, %r389;
	sub.s32 	%r390, %r123, %r544;
	setp.lt.u32 	%p41, %r390, 4096;
	@%p41 bra 	$L__BB1_35;
	add.s32 	%r544, %r544, 4096;
	setp.le.u32 	%p42, %r544, %r29;
	@%p42 bra 	$L__BB1_25;
$L__BB1_27:
	setp.le.u32 	%p43, %r123, %r544;
	@%p43 bra 	$L__BB1_35;
	sub.s32 	%r36, %r123, %r544;
	setp.ge.s32 	%p44, %r26, %r36;
	@%p44 bra 	$L__BB1_35;
	not.b32 	%r392, %r26;
	add.s32 	%r393, %r123, %r392;
	sub.s32 	%r37, %r393, %r544;
	and.b32  	%r394, %r37, 768;
	setp.eq.s32 	%p45, %r394, 768;
	mov.u32 	%r549, %r26;
	@%p45 bra 	$L__BB1_32;
	add.s32 	%r546, %r26, %r544;
	shr.u32 	%r395, %r37, 8;
	add.s32 	%r396, %r395, 1;
	and.b32  	%r397, %r396, 3;
	neg.s32 	%r545, %r397;
	mov.u32 	%r549, %r26;
$L__BB1_31:
	.pragma "nounroll";
	mul.wide.u32 	%rd100, %r546, 4;
	add.s64 	%rd99, %rd15, %rd100;
	// begin inline asm
	ld.global.nc.u32 %r398, [%rd99];
	// end inline asm
	max.s32 	%r555, %r555, %r398;
	add.s32 	%r549, %r549, 256;
	add.s32 	%r546, %r546, 256;
	add.s32 	%r545, %r545, 1;
	setp.ne.s32 	%p46, %r545, 0;
	@%p46 bra 	$L__BB1_31;
$L__BB1_32:
	setp.lt.u32 	%p47, %r37, 768;
	@%p47 bra 	$L__BB1_35;
	add.s32 	%r553, %r549, 512;
	add.s32 	%r552, %r549, %r544;
$L__BB1_34:
	mul.wide.u32 	%rd105, %r552, 4;
	add.s64 	%rd101, %rd15, %rd105;
	// begin inline asm
	ld.global.nc.u32 %r399, [%rd101];
	// end inline asm
	max.s32 	%r403, %r555, %r399;
	add.s32 	%r404, %r552, 256;
	mul.wide.u32 	%rd106, %r404, 4;
	add.s64 	%rd102, %rd15, %rd106;
	// begin inline asm
	ld.global.nc.u32 %r400, [%rd102];
	// end inline asm
	max.s32 	%r405, %r403, %r400;
	add.s32 	%r406, %r552, 512;
	mul.wide.u32 	%rd107, %r406, 4;
	add.s64 	%rd103, %rd15, %rd107;
	// begin inline asm
	ld.global.nc.u32 %r401, [%rd103];
	// end inline asm
	max.s32 	%r407, %r405, %r401;
	add.s32 	%r408, %r552, 768;
	mul.wide.u32 	%rd108, %r408, 4;
	add.s64 	%rd104, %rd15, %rd108;
	// begin inline asm
	ld.global.nc.u32 %r402, [%rd104];
	// end inline asm
	max.s32 	%r555, %r407, %r402;
	add.s32 	%r57, %r553, 1024;
	add.s32 	%r409, %r553, 512;
	add.s32 	%r552, %r552, 1024;
	setp.lt.s32 	%p48, %r409, %r36;
	mov.u32 	%r553, %r57;
	@%p48 bra 	$L__BB1_34;
$L__BB1_35:
	// begin inline asm
	mov.u32 %r410, %laneid;
	// end inline asm
	mov.b32 	%r411, -1;
	redux.sync.max.s32 %r582, %r555, %r411;
	setp.ne.s32 	%p49, %r410, 0;
	@%p49 bra 	$L__BB1_37;
	shr.u32 	%r412, %r26, 3;
	and.b32  	%r413, %r412, 124;
	mov.u32 	%r414, _ZZN3cub18CUB_300001_SM_10006detail6reduce28DeviceReduceSingleTileKernelINS2_10policy_hubIijN4cuda3__47maximumIvEEE10Policy1000EPKiPijS8_iiNS5_3std3__410__identityEEEvT0_T1_T2_T3_T4_T6_E12temp_storage;
	add.s32 	%r415, %r414, %r413;
	st.shared.u32 	[%r415+8], %r582;
$L__BB1_37:
	bar.sync 	0;
	setp.ne.s32 	%p50, %r26, 0;
	@%p50 bra 	$L__BB1_74;
	ld.shared.u32 	%r416, [_ZZN3cub18CUB_300001_SM_10006detail6reduce28DeviceReduceSingleTileKernelINS2_10policy_hubIijN4cuda3__47maximumIvEEE10Policy1000EPKiPijS8_iiNS5_3std3__410__identityEEEvT0_T1_T2_T3_T4_T6_E12temp_storage+12];
	max.s32 	%r417, %r582, %r416;
	ld.shared.u32 	%r418, [_ZZN3cub18CUB_300001_SM_10006detail6reduce28DeviceReduceSingleTileKernelINS2_10policy_hubIijN4cuda3__47maximumIvEEE10Policy1000EPKiPijS8_iiNS5_3std3__410__identityEEEvT0_T1_T2_T3_T4_T6_E12temp_storage+16];
	max.s32 	%r419, %r417, %r418;
	ld.shared.u32 	%r420, [_ZZN3cub18CUB_300001_SM_10006detail6reduce28DeviceReduceSingleTileKernelINS2_10policy_hubIijN4cuda3__47maximumIvEEE10Policy1000EPKiPijS8_iiNS5_3std3__410__identityEEEvT0_T1_T2_T3_T4_T6_E12temp_storage+20];
	max.s32 	%r421, %r419, %r420;
	ld.shared.u32 	%r422, [_ZZN3cub18CUB_300001_SM_10006detail6reduce28DeviceReduceSingleTileKernelINS2_10policy_hubIijN4cuda3__47maximumIvEEE10Policy1000EPKiPijS8_iiNS5_3std3__410__identityEEEvT0_T1_T2_T3_T4_T6_E12temp_storage+24];
	max.s32 	%r423, %r421, %r422;
	ld.shared.u32 	%r424, [_ZZN3cub18CUB_300001_SM_10006detail6reduce28DeviceReduceSingleTileKernelINS2_10policy_hubIijN4cuda3__47maximumIvEEE10Policy1000EPKiPijS8_iiNS5_3std3__410__identityEEEvT0_T1_T2_T3_T4_T6_E12temp_storage+28];
	max.s32 	%r425, %r423, %r424;
	ld.shared.u32 	%r426, [_ZZN3cub18CUB_300001_SM_10006detail6reduce28DeviceReduceSingleTileKernelINS2_10policy_hubIijN4cuda3__47maximumIvEEE10Policy1000EPKiPijS8_iiNS5_3std3__410__identityEEEvT0_T1_T2_T3_T4_T6_E12temp_storage+32];
	max.s32 	%r427, %r425, %r426;
	ld.shared.u32 	%r428, [_ZZN3cub18CUB_300001_SM_10006detail6reduce28DeviceReduceSingleTileKernelINS2_10policy_hubIijN4cuda3__47maximumIvEEE10Policy1000EPKiPijS8_iiNS5_3std3__410__identityEEEvT0_T1_T2_T3_T4_T6_E12temp_storage+36];
	max.s32 	%r582, %r427, %r428;
	bra.uni 	$L__BB1_74;
$L__BB1_39:
	setp.gt.u32 	%p3, %r123, 4095;
	@%p3 bra 	$L__BB1_58;
	mov.u32 	%r62, %tid.x;
	setp.ge.u32 	%p15, %r62, %r123;
	mov.b32 	%r566, 0;
	mov.u32 	%r561, %r62;
	@%p15 bra 	$L__BB1_42;
	mul.wide.u32 	%rd65, %r62, 4;
	add.s64 	%rd64, %rd15, %rd65;
	// begin inline asm
	ld.global.nc.u32 %r566, [%rd64];
	// end inline asm
	add.s32 	%r561, %r62, 256;
$L__BB1_42:
	setp.ge.u32 	%p16, %r561, %r123;
	@%p16 bra 	$L__BB1_49;
	not.b32 	%r231, %r561;
	add.s32 	%r67, %r123, %r231;
	and.b32  	%r232, %r67, 768;
	setp.eq.s32 	%p17, %r232, 768;
	@%p17 bra 	$L__BB1_46;
	mul.wide.u32 	%rd66, %r561, 4;
	add.s64 	%rd120, %rd15, %rd66;
	shr.u32 	%r233, %r67, 8;
	add.s32 	%r234, %r233, 1;
	and.b32  	%r235, %r234, 3;
	neg.s32 	%r558, %r235;
$L__BB1_45:
	.pragma "nounroll";
	// begin inline asm
	ld.global.nc.u32 %r236, [%rd120];
	// end inline asm
	max.s32 	%r566, %r566, %r236;
	add.s32 	%r561, %r561, 256;
	add.s64 	%rd120, %rd120, 1024;
	add.s32 	%r558, %r558, 1;
	setp.ne.s32 	%p18, %r558, 0;
	@%p18 bra 	$L__BB1_45;
$L__BB1_46:
	setp.lt.u32 	%p19, %r67, 768;
	@%p19 bra 	$L__BB1_49;
	mul.wide.u32 	%rd68, %r561, 4;
	add.s64 	%rd121, %rd15, %rd68;
$L__BB1_48:
	// begin inline asm
	ld.global.nc.u32 %r237, [%rd121];
	// end inline asm
	max.s32 	%r241, %r566, %r237;
	add.s64 	%rd70, %rd121, 1024;
	// begin inline asm
	ld.global.nc.u32 %r238, [%rd70];
	// end inline asm
	max.s32 	%r242, %r241, %r238;
	add.s64 	%rd71, %rd121, 2048;
	// begin inline asm
	ld.global.nc.u32 %r239, [%rd71];
	// end inline asm
	max.s32 	%r243, %r242, %r239;
	add.s64 	%rd72, %rd121, 3072;
	// begin inline asm
	ld.global.nc.u32 %r240, [%rd72];
	// end inline asm
	max.s32 	%r566, %r243, %r240;
	add.s32 	%r561, %r561, 1024;
	add.s64 	%rd121, %rd121, 4096;
	setp.lt.s32 	%p20, %r561, %r123;
	@%p20 bra 	$L__BB1_48;
$L__BB1_49:
	setp.lt.u32 	%p21, %r123, 256;
	@%p21 bra 	$L__BB1_54;
	// begin inline asm
	mov.u32 %r307, %laneid;
	// end inline asm
	mov.b32 	%r308, -1;
	redux.sync.max.s32 %r582, %r566, %r308;
	setp.ne.s32 	%p37, %r307, 0;
	@%p37 bra 	$L__BB1_52;
	shr.u32 	%r309, %r62, 3;
	and.b32  	%r310, %r309, 124;
	mov.u32 	%r311, _ZZN3cub18CUB_300001_SM_10006detail6reduce28DeviceReduceSingleTileKernelINS2_10policy_hubIijN4cuda3__47maximumIvEEE10Policy1000EPKiPijS8_iiNS5_3std3__410__identityEEEvT0_T1_T2_T3_T4_T6_E12temp_storage;
	add.s32 	%r312, %r311, %r310;
	st.shared.u32 	[%r312+8], %r582;
$L__BB1_52:
	bar.sync 	0;
	setp.ne.s32 	%p38, %r62, 0;
	@%p38 bra 	$L__BB1_74;
	ld.shared.u32 	%r313, [_ZZN3cub18CUB_300001_SM_10006detail6reduce28DeviceReduceSingleTileKernelINS2_10policy_hubIijN4cuda3__47maximumIvEEE10Policy1000EPKiPijS8_iiNS5_3std3__410__identityEEEvT0_T1_T2_T3_T4_T6_E12temp_storage+12];
	max.s32 	%r314, %r582, %r313;
	ld.shared.u32 	%r315, [_ZZN3cub18CUB_300001_SM_10006detail6reduce28DeviceReduceSingleTileKernelINS2_10policy_hubIijN4cuda3__47maximumIvEEE10Policy1000EPKiPijS8_iiNS5_3std3__410__identityEEEvT0_T1_T2_T3_T4_T6_E12temp_storage+16];
	max.s32 	%r316, %r314, %r315;
	ld.shared.u32 	%r317, [_ZZN3cub18CUB_300001_SM_10006detail6reduce28DeviceReduceSingleTileKernelINS2_10policy_hubIijN4cuda3__47maximumIvEEE10Policy1000EPKiPijS8_iiNS5_3std3__410__identityEEEvT0_T1_T2_T3_T4_T6_E12temp_storage+20];
	max.s32 	%r318, %r316, %r317;
	ld.shared.u32 	%r319, [_ZZN3cub18CUB_300001_SM_10006detail6reduce28DeviceReduceSingleTileKernelINS2_10policy_hubIijN4cuda3__47maximumIvEEE10Policy1000EPKiPijS8_iiNS5_3std3__410__identityEEEvT0_T1_T2_T3_T4_T6_E12temp_storage+24];
	max.s32 	%r320, %r318, %r319;
	ld.shared.u32 	%r321, [_ZZN3cub18CUB_300001_SM_10006detail6reduce28DeviceReduceSingleTileKernelINS2_10policy_hubIijN4cuda3__47maximumIvEEE10Policy1000EPKiPijS8_iiNS5_3std3__410__identityEEEvT0_T1_T2_T3_T4_T6_E12temp_storage+28];
	max.s32 	%r322, %r320, %r321;
	ld.shared.u32 	%r323, [_ZZN3cub18CUB_300001_SM_10006detail6reduce28DeviceReduceSingleTileKernelINS2_10policy_hubIijN4cuda3__47maximumIvEEE10Policy1000EPKiPijS8_iiNS5_3std3__410__identityEEEvT0_T1_T2_T3_T4_T6_E12temp_storage+32];
	max.s32 	%r324, %r322, %r323;
	ld.shared.u32 	%r325, [_ZZN3cub18CUB_300001_SM_10006detail6reduce28DeviceReduceSingleTileKernelINS2_10policy_hubIijN4cuda3__47maximumIvEEE10Policy1000EPKiPijS8_iiNS5_3std3__410__identityEEEvT0_T1_T2_T3_T4_T6_E12temp_storage+36];
	max.s32 	%r582, %r324, %r325;
	bra.uni 	$L__BB1_74;
$L__BB1_54:
	// begin inline asm
	mov.u32 %r244, %laneid;
	// end inline asm
	and.b32  	%r270, %r62, 992;
	add.s32 	%r271, %r270, 32;
	setp.gt.u32 	%p22, %r271, %r123;
	not.b32 	%r272, %r270;
	add.s32 	%r273, %r123, %r272;
	selp.b32 	%r268, %r273, 31, %p22;
	mov.b32 	%r247, 1;
	mov.b32 	%r269, -1;
	// begin inline asm
	shfl.sync.down.b32 %r245, %r566, %r247, %r268, %r269;
	// end inline asm
	setp.lt.s32 	%p23, %r244, %r268;
	max.s32 	%r274, %r566, %r245;
	selp.b32 	%r251, %r274, %r566, %p23;
	mov.b32 	%r252, 2;
	// begin inline asm
	shfl.sync.down.b32 %r250, %r251, %r252, %r268, %r269;
	// end inline asm
	add.s32 	%r275, %r244, 2;
	setp.gt.s32 	%p24, %r275, %r268;
	max.s32 	%r276, %r251, %r250;
	selp.b32 	%r256, %r251, %r276, %p24;
	mov.b32 	%r257, 4;
	// begin inline asm
	shfl.sync.down.b32 %r255, %r256, %r257, %r268, %r269;
	// end inline asm
	add.s32 	%r277, %r244, 4;
	setp.gt.s32 	%p25, %r277, %r268;
	max.s32 	%r278, %r256, %r255;
	selp.b32 	%r261, %r256, %r278, %p25;
	mov.b32 	%r262, 8;
	// begin inline asm
	shfl.sync.down.b32 %r260, %r261, %r262, %r268, %r269;
	// end inline asm
	add.s32 	%r279, %r244, 8;
	setp.gt.s32 	%p26, %r279, %r268;
	max.s32 	%r280, %r261, %r260;
	selp.b32 	%r266, %r261, %r280, %p26;
	mov.b32 	%r267, 16;
	// begin inline asm
	shfl.sync.down.b32 %r265, %r266, %r267, %r268, %r269;
	// end inline asm
	add.s32 	%r281, %r244, 16;
	setp.gt.s32 	%p27, %r281, %r268;
	max.s32 	%r282, %r266, %r265;
	selp.b32 	%r582, %r266, %r282, %p27;
	setp.ne.s32 	%p28, %r244, 0;
	@%p28 bra 	$L__BB1_56;
	shr.u32 	%r283, %r62, 3;
	and.b32  	%r284, %r283, 124;
	mov.u32 	%r285, _ZZN3cub18CUB_300001_SM_10006detail6reduce28DeviceReduceSingleTileKernelINS2_10policy_hubIijN4cuda3__47maximumIvEEE10Policy1000EPKiPijS8_iiNS5_3std3__410__identityEEEvT0_T1_T2_T3_T4_T6_E12temp_storage;
	add.s32 	%r286, %r285, %r284;
	st.shared.u32 	[%r286+8], %r582;
$L__BB1_56:
	bar.sync 	0;
	setp.ne.s32 	%p29, %r62, 0;
	@%p29 bra 	$L__BB1_74;
	setp.gt.u32 	%p30, %r123, 32;
	ld.shared.u32 	%r287, [_ZZN3cub18CUB_300001_SM_10006detail6reduce28DeviceReduceSingleTileKernelINS2_10policy_hubIijN4cuda3__47maximumIvEEE10Policy1000EPKiPijS8_iiNS5_3std3__410__identityEEEvT0_T1_T2_T3_T4_T6_E12temp_storage+12];
	max.s32 	%r288, %r582, %r287;
	selp.b32 	%r289, %r288, %r582, %p30;
	setp.gt.u32 	%p31, %r123, 64;
	ld.shared.u32 	%r290, [_ZZN3cub18CUB_300001_SM_10006detail6reduce28DeviceReduceSingleTileKernelINS2_10policy_hubIijN4cuda3__47maximumIvEEE10Policy1000EPKiPijS8_iiNS5_3std3__410__identityEEEvT0_T1_T2_T3_T4_T6_E12temp_storage+16];
	max.s32 	%r291, %r289, %r290;
	selp.b32 	%r292, %r291, %r289, %p31;
	setp.gt.u32 	%p32, %r123, 96;
	ld.shared.u32 	%r293, [_ZZN3cub18CUB_300001_SM_10006detail6reduce28DeviceReduceSingleTileKernelINS2_10policy_hubIijN4cuda3__47maximumIvEEE10Policy1000EPKiPijS8_iiNS5_3std3__410__identityEEEvT0_T1_T2_T3_T4_T6_E12temp_storage+20];
	max.s32 	%r294, %r292, %r293;
	selp.b32 	%r295, %r294, %r292, %p32;
	setp.gt.u32 	%p33, %r123, 128;
	ld.shared.u32 	%r296, [_ZZN3cub18CUB_300001_SM_10006detail6reduce28DeviceReduceSingleTileKernelINS2_10policy_hubIijN4cuda3__47maximumIvEEE10Policy1000EPKiPijS8_iiNS5_3std3__410__identityEEEvT0_T1_T2_T3_T4_T6_E12temp_storage+24];
	max.s32 	%r297, %r295, %r296;
	selp.b32 	%r298, %r297, %r295, %p33;
	setp.gt.u32 	%p34, %r123, 160;
	ld.shared.u32 	%r299, [_ZZN3cub18CUB_300001_SM_10006detail6reduce28DeviceReduceSingleTileKernelINS2_10policy_hubIijN4cuda3__47maximumIvEEE10Policy1000EPKiPijS8_iiNS5_3std3__410__identityEEEvT0_T1_T2_T3_T4_T6_E12temp_storage+28];
	max.s32 	%r300, %r298, %r299;
	selp.b32 	%r301, %r300, %r298, %p34;
	setp.gt.u32 	%p35, %r123, 192;
	ld.shared.u32 	%r302, [_ZZN3cub18CUB_300001_SM_10006detail6reduce28DeviceReduceSingleTileKernelINS2_10policy_hubIijN4cuda3__47maximumIvEEE10Policy1000EPKiPijS8_iiNS5_3std3__410__identityEEEvT0_T1_T2_T3_T4_T6_E12temp_storage+32];
	max.s32 	%r303, %r301, %r302;
	selp.b32 	%r304, %r303, %r301, %p35;
	setp.gt.u32 	%p36, %r123, 224;
	ld.shared.u32 	%r305, [_ZZN3cub18CUB_300001_SM_10006detail6reduce28DeviceReduceSingleTileKernelINS2_10policy_hubIijN4cuda3__47maximumIvEEE10Policy1000EPKiPijS8_iiNS5_3std3__410__identityEEEvT0_T1_T2_T3_T4_T6_E12temp_storage+36];
	max.s32 	%r306, %r304, %r305;
	selp.b32 	%r582, %r306, %r304, %p36;
	bra.uni 	$L__BB1_74;
$L__BB1_58:
	mov.u32 	%r87, %tid.x;
	mul.wide.u32 	%rd34, %r87, 4;
	add.s64 	%rd18, %rd15, %rd34;
	// begin inline asm
	ld.global.nc.u32 %r125, [%rd18];
	// end inline asm
	add.s64 	%rd19, %rd18, 1024;
	// begin inline asm
	ld.global.nc.u32 %r126, [%rd19];
	// end inline asm
	add.s64 	%rd20, %rd18, 2048;
	// begin inline asm
	ld.global.nc.u32 %r127, [%rd20];
	// end inline asm
	add.s64 	%rd21, %rd18, 3072;
	// begin inline asm
	ld.global.nc.u32 %r128, [%rd21];
	// end inline asm
	add.s64 	%rd22, %rd18, 4096;
	// begin inline asm
	ld.global.nc.u32 %r129, [%rd22];
	// end inline asm
	add.s64 	%rd23, %rd18, 5120;
	// begin inline asm
	ld.global.nc.u32 %r130, [%rd23];
	// end inline asm
	add.s64 	%rd24, %rd18, 6144;
	// begin inline asm
	ld.global.nc.u32 %r131, [%rd24];
	// end inline asm
	add.s64 	%rd25, %rd18, 7168;
	// begin inline asm
	ld.global.nc.u32 %r132, [%rd25];
	// end inline asm
	add.s64 	%rd26, %rd18, 8192;
	// begin inline asm
	ld.global.nc.u32 %r133, [%rd26];
	// end inline asm
	add.s64 	%rd27, %rd18, 9216;
	// begin inline asm
	ld.global.nc.u32 %r134, [%rd27];
	// end inline asm
	add.s64 	%rd28, %rd18, 10240;
	// begin inline asm
	ld.global.nc.u32 %r135, [%rd28];
	// end inline asm
	add.s64 	%rd29, %rd18, 11264;
	// begin inline asm
	ld.global.nc.u32 %r136, [%rd29];
	// end inline asm
	add.s64 	%rd30, %rd18, 12288;
	// begin inline asm
	ld.global.nc.u32 %r137, [%rd30];
	// end inline asm
	add.s64 	%rd31, %rd18, 13312;
	// begin inline asm
	ld.global.nc.u32 %r138, [%rd31];
	// end inline asm
	add.s64 	%rd32, %rd18, 14336;
	// begin inline asm
	ld.global.nc.u32 %r139, [%rd32];
	// end inline asm
	add.s64 	%rd33, %rd18, 15360;
	// begin inline asm
	ld.global.nc.u32 %r140, [%rd33];
	// end inline asm
	max.s32 	%r142, %r125, %r126;
	max.s32 	%r143, %r142, %r127;
	max.s32 	%r144, %r128, %r129;
	max.s32 	%r145, %r144, %r130;
	max.s32 	%r146, %r131, %r132;
	max.s32 	%r147, %r146, %r133;
	max.s32 	%r148, %r134, %r135;
	max.s32 	%r149, %r148, %r136;
	max.s32 	%r150, %r137, %r138;
	max.s32 	%r151, %r150, %r139;
	max.s32 	%r152, %r143, %r145;
	max.s32 	%r153, %r152, %r147;
	max.s32 	%r154, %r149, %r151;
	max.s32 	%r155, %r154, %r140;
	max.s32 	%r581, %r153, %r155;
	add.s32 	%r89, %r123, -4096;
	setp.lt.u32 	%p4, %r89, 4096;
	mov.b32 	%r570, 4096;
	@%p4 bra 	$L__BB1_62;
	mov.b32 	%r570, 4096;
$L__BB1_60:
	add.s32 	%r173, %r87, %r570;
	mul.wide.u32 	%rd51, %r173, 4;
	add.s64 	%rd35, %rd15, %rd51;
	// begin inline asm
	ld.global.nc.u32 %r157, [%rd35];
	// end inline asm
	mul.wide.u32 	%rd52, %r570, 4;
	add.s64 	%rd53, %rd18, %rd52;
	add.s64 	%rd36, %rd53, 1024;
	// begin inline asm
	ld.global.nc.u32 %r158, [%rd36];
	// end inline asm
	add.s64 	%rd37, %rd53, 2048;
	// begin inline asm
	ld.global.nc.u32 %r159, [%rd37];
	// end inline asm
	add.s64 	%rd38, %rd53, 3072;
	// begin inline asm
	ld.global.nc.u32 %r160, [%rd38];
	// end inline asm
	add.s64 	%rd39, %rd53, 4096;
	// begin inline asm
	ld.global.nc.u32 %r161, [%rd39];
	// end inline asm
	add.s64 	%rd40, %rd53, 5120;
	// begin inline asm
	ld.global.nc.u32 %r162, [%rd40];
	// end inline asm
	add.s64 	%rd41, %rd53, 6144;
	// begin inline asm
	ld.global.nc.u32 %r163, [%rd41];
	// end inline asm
	add.s64 	%rd42, %rd53, 7168;
	// begin inline asm
	ld.global.nc.u32 %r164, [%rd42];
	// end inline asm
	add.s64 	%rd43, %rd53, 8192;
	// begin inline asm
	ld.global.nc.u32 %r165, [%rd43];
	// end inline asm
	add.s64 	%rd44, %rd53, 9216;
	// begin inline asm
	ld.global.nc.u32 %r166, [%rd44];
	// end inline asm
	add.s64 	%rd45, %rd53, 10240;
	// begin inline asm
	ld.global.nc.u32 %r167, [%rd45];
	// end inline asm
	add.s64 	%rd46, %rd53, 11264;
	// begin inline asm
	ld.global.nc.u32 %r168, [%rd46];
	// end inline asm
	add.s64 	%rd47, %rd53, 12288;
	// begin inline asm
	ld.global.nc.u32 %r169, [%rd47];
	// end inline asm
	add.s64 	%rd48, %rd53, 13312;
	// begin inline asm
	ld.global.nc.u32 %r170, [%rd48];
	// end inline asm
	add.s64 	%rd49, %rd53, 14336;
	// begin inline asm
	ld.global.nc.u32 %r171, [%rd49];
	// end inline asm
	add.s64 	%rd50, %rd53, 15360;
	// begin inline asm
	ld.global.nc.u32 %r172, [%rd50];
	// end inline asm
	max.s32 	%r174, %r581, %r157;
	max.s32 	%r175, %r174, %r158;
	max.s32 	%r176, %r159, %r160;
	max.s32 	%r177, %r176, %r161;
	max.s32 	%r178, %r162, %r163;
	max.s32 	%r179, %r178, %r164;
	max.s32 	%r180, %r165, %r166;
	max.s32 	%r181, %r180, %r167;
	max.s32 	%r182, %r168, %r169;
	max.s32 	%r183, %r182, %r170;
	max.s32 	%r184, %r171, %r172;
	max.s32 	%r185, %r175, %r177;
	max.s32 	%r186, %r185, %r179;
	max.s32 	%r187, %r181, %r183;
	max.s32 	%r188, %r187, %r184;
	max.s32 	%r581, %r186, %r188;
	sub.s32 	%r189, %r123, %r570;
	setp.lt.u32 	%p5, %r189, 4096;
	@%p5 bra 	$L__BB1_70;
	add.s32 	%r570, %r570, 4096;
	setp.le.u32 	%p6, %r570, %r89;
	@%p6 bra 	$L__BB1_60;
$L__BB1_62:
	setp.le.u32 	%p7, %r123, %r570;
	@%p7 bra 	$L__BB1_70;
	sub.s32 	%r96, %r123, %r570;
	setp.ge.s32 	%p8, %r87, %r96;
	@%p8 bra 	$L__BB1_70;
	not.b32 	%r191, %r87;
	add.s32 	%r192, %r123, %r191;
	sub.s32 	%r97, %r192, %r570;
	and.b32  	%r193, %r97, 768;
	setp.eq.s32 	%p9, %r193, 768;
	mov.u32 	%r575, %r87;
	@%p9 bra 	$L__BB1_67;
	add.s32 	%r572, %r87, %r570;
	shr.u32 	%r194, %r97, 8;
	add.s32 	%r195, %r194, 1;
	and.b32  	%r196, %r195, 3;
	neg.s32 	%r571, %r196;
	mov.u32 	%r575, %r87;
$L__BB1_66:
	.pragma "nounroll";
	mul.wide.u32 	%rd55, %r572, 4;
	add.s64 	%rd54, %rd15, %rd55;
	// begin inline asm
	ld.global.nc.u32 %r197, [%rd54];
	// end inline asm
	max.s32 	%r581, %r581, %r197;
	add.s32 	%r575, %r575, 256;
	add.s32 	%r572, %r572, 256;
	add.s32 	%r571, %r571, 1;
	setp.ne.s32 	%p10, %r571, 0;
	@%p10 bra 	$L__BB1_66;
$L__BB1_67:
	setp.lt.u32 	%p11, %r97, 768;
	@%p11 bra 	$L__BB1_70;
	add.s32 	%r579, %r575, 512;
	add.s32 	%r578, %r575, %r570;
$L__BB1_69:
	mul.wide.u32 	%rd60, %r578, 4;
	add.s64 	%rd56, %rd15, %rd60;
	// begin inline asm
	ld.global.nc.u32 %r198, [%rd56];
	// end inline asm
	max.s32 	%r202, %r581, %r198;
	add.s32 	%r203, %r578, 256;
	mul.wide.u32 	%rd61, %r203, 4;
	add.s64 	%rd57, %rd15, %rd61;
	// begin inline asm
	ld.global.nc.u32 %r199, [%rd57];
	// end inline asm
	max.s32 	%r204, %r202, %r199;
	add.s32 	%r205, %r578, 512;
	mul.wide.u32 	%rd62, %r205, 4;
	add.s64 	%rd58, %rd15, %rd62;
	// begin inline asm
	ld.global.nc.u32 %r200, [%rd58];
	// end inline asm
	max.s32 	%r206, %r204, %r200;
	add.s32 	%r207, %r578, 768;
	mul.wide.u32 	%rd63, %r207, 4;
	add.s64 	%rd59, %rd15, %rd63;
	// begin inline asm
	ld.global.nc.u32 %r201, [%rd59];
	// end inline asm
	max.s32 	%r581, %r206, %r201;
	add.s32 	%r117, %r579, 1024;
	add.s32 	%r208, %r579, 512;
	add.s32 	%r578, %r578, 1024;
	setp.lt.s32 	%p12, %r208, %r96;
	mov.u32 	%r579, %r117;
	@%p12 bra 	$L__BB1_69;
$L__BB1_70:
	// begin inline asm
	mov.u32 %r209, %laneid;
	// end inline asm
	mov.b32 	%r210, -1;
	redux.sync.max.s32 %r582, %r581, %r210;
	setp.ne.s32 	%p13, %r209, 0;
	@%p13 bra 	$L__BB1_72;
	shr.u32 	%r211, %r87, 3;
	and.b32  	%r212, %r211, 124;
	mov.u32 	%r213, _ZZN3cub18CUB_300001_SM_10006detail6reduce28DeviceReduceSingleTileKernelINS2_10policy_hubIijN4cuda3__47maximumIvEEE10Policy1000EPKiPijS8_iiNS5_3std3__410__identityEEEvT0_T1_T2_T3_T4_T6_E12temp_storage;
	add.s32 	%r214, %r213, %r212;
	st.shared.u32 	[%r214+8], %r582;
$L__BB1_72:
	bar.sync 	0;
	setp.ne.s32 	%p14, %r87, 0;
	@%p14 bra 	$L__BB1_74;
	ld.shared.u32 	%r215, [_ZZN3cub18CUB_300001_SM_10006detail6reduce28DeviceReduceSingleTileKernelINS2_10policy_hubIijN4cuda3__47maximumIvEEE10Policy1000EPKiPijS8_iiNS5_3std3__410__identityEEEvT0_T1_T2_T3_T4_T6_E12temp_storage+12];
	max.s32 	%r216, %r582, %r215;
	ld.shared.u32 	%r217, [_ZZN3cub18CUB_300001_SM_10006detail6reduce28DeviceReduceSingleTileKernelINS2_10policy_hubIijN4cuda3__47maximumIvEEE10Policy1000EPKiPijS8_iiNS5_3std3__410__identityEEEvT0_T1_T2_T3_T4_T6_E12temp_storage+16];
	max.s32 	%r218, %r216, %r217;
	ld.shared.u32 	%r219, [_ZZN3cub18CUB_300001_SM_10006detail6reduce28DeviceReduceSingleTileKernelINS2_10policy_hubIijN4cuda3__47maximumIvEEE10Policy1000EPKiPijS8_iiNS5_3std3__410__identityEEEvT0_T1_T2_T3_T4_T6_E12temp_storage+20];
	max.s32 	%r220, %r218, %r219;
	ld.shared.u32 	%r221, [_ZZN3cub18CUB_300001_SM_10006detail6reduce28DeviceReduceSingleTileKernelINS2_10policy_hubIijN4cuda3__47maximumIvEEE10Policy1000EPKiPijS8_iiNS5_3std3__410__identityEEEvT0_T1_T2_T3_T4_T6_E12temp_storage+24];
	max.s32 	%r222, %r220, %r221;
	ld.shared.u32 	%r223, [_ZZN3cub18CUB_300001_SM_10006detail6reduce28DeviceReduceSingleTileKernelINS2_10policy_hubIijN4cuda3__47maximumIvEEE10Policy1000EPKiPijS8_iiNS5_3std3__410__identityEEEvT0_T1_T2_T3_T4_T6_E12temp_storage+28];
	max.s32 	%r224, %r222, %r223;
	ld.shared.u32 	%r225, [_ZZN3cub18CUB_300001_SM_10006detail6reduce28DeviceReduceSingleTileKernelINS2_10policy_hubIijN4cuda3__47maximumIvEEE10Policy1000EPKiPijS8_iiNS5_3std3__410__identityEEEvT0_T1_T2_T3_T4_T6_E12temp_storage+32];
	max.s32 	%r226, %r224, %r225;
	ld.shared.u32 	%r227, [_ZZN3cub18CUB_300001_SM_10006detail6reduce28DeviceReduceSingleTileKernelINS2_10policy_hubIijN4cuda3__47maximumIvEEE10Policy1000EPKiPijS8_iiNS5_3std3__410__identityEEEvT0_T1_T2_T3_T4_T6_E12temp_storage+36];
	max.s32 	%r582, %r226, %r227;
$L__BB1_74:
	mov.u32 	%r527, %tid.x;
	setp.ne.s32 	%p75, %r527, 0;
	@%p75 bra 	$L__BB1_76;
	max.s32 	%r528, %r124, %r582;
	st.global.u32 	[%rd1], %r528;
$L__BB1_76:
	ret;

}
	// .globl	_ZN3cub18CUB_300001_SM_10006detail6reduce18DeviceReduceKernelINS2_10policy_hubIijN4cuda3__47maximumIvEEE10Policy1000EPKijS8_iNS5_3std3__410__identityEEEvT0_PT3_T1_NS0_13GridEvenShareISJ_EET2_T4_
.visible .entry _ZN3cub18CUB_300001_SM_10006detail6reduce18DeviceReduceKernelINS2_10policy_hubIijN4cuda3__47maximumIvEEE10Policy1000EPKijS8_iNS5_3std3__410__identityEEEvT0_PT3_T1_NS0_13GridEvenShareISJ_EET2_T4_(
	.param .u64 .ptr .align 1 _ZN3cub18CUB_300001_SM_10006detail6reduce18DeviceReduceKernelINS2_10policy_hubIijN4cuda3__47maximumIvEEE10Policy1000EPKijS8_iNS5_3std3__410__identityEEEvT0_PT3_T1_NS0_13GridEvenShareISJ_EET2_T4__param_0,
	.param .u64 .ptr .align 1 _ZN3cub18CUB_300001_SM_10006detail6reduce18DeviceReduceKernelINS2_10policy_hubIijN4cuda3__47maximumIvEEE10Policy1000EPKijS8_iNS5_3std3__410__identityEEEvT0_PT3_T1_NS0_13GridEvenShareISJ_EET2_T4__param_1,
	.param .u32 _ZN3cub18CUB_300001_SM_10006detail6reduce18DeviceReduceKernelINS2_10policy_hubIijN4cuda3__47maximumIvEEE10Policy1000EPKijS8_iNS5_3std3__410__identityEEEvT0_PT3_T1_NS0_13GridEvenShareISJ_EET2_T4__param_2,
	.param .align 4 .b8 _ZN3cub18CUB_300001_SM_10006detail6reduce18DeviceReduceKernelINS2_10policy_hubIijN4cuda3__47maximumIvEEE10Policy1000EPKijS8_iNS5_3std3__410__identityEEEvT0_PT3_T1_NS0_13GridEvenShareISJ_EET2_T4__param_3[40],
	.param .align 1 .b8 _ZN3cub18CUB_300001_SM_10006detail6reduce18DeviceReduceKernelINS2_10policy_hubIijN4cuda3__47maximumIvEEE10Policy1000EPKijS8_iNS5_3std3__410__identityEEEvT0_PT3_T1_NS0_13GridEvenShareISJ_EET2_T4__param_4[1],
	.param .align 1 .b8 _ZN3cub18CUB_300001_SM_10006detail6reduce18DeviceReduceKernelINS2_10policy_hubIijN4cuda3__47maximumIvEEE10Policy1000EPKijS8_iNS5_3std3__410__identityEEEvT0_PT3_T1_NS0_13GridEvenShareISJ_EET2_T4__param_5[1]
)
.maxntid 256
{
	.reg .pred 	%p<75>;
	.reg .b32 	%r<636>;
	.reg .b64 	%rd<112>;
	// demoted variable
	.shared .align 4 .b8 _ZZN3cub18CUB_300001_SM_10006detail6reduce18DeviceReduceKernelINS2_10policy_hubIijN4cuda3__47maximumIvEEE10Policy1000EPKijS8_iNS5_3std3__410__identityEEEvT0_PT3_T1_NS0_13GridEvenShareISJ_EET2_T4_E12temp_storage[44];
	ld.param.u32 	%r1, [_ZN3cub18CUB_300001_SM_10006detail6reduce18DeviceReduceKernelINS2_10policy_hubIijN4cuda3__47maximumIvEEE10Policy1000EPKijS8_iNS5_3std3__410__identityEEEvT0_PT3_T1_NS0_13GridEvenShareISJ_EET2_T4__param_3+20];
	ld.param.u64 	%rd1, [_ZN3cub18CUB_300001_SM_10006detail6reduce18DeviceReduceKernelINS2_10policy_hubIijN4cuda3__47maximumIvEEE10Policy1000EPKijS8_iNS5_3std3__410__identityEEEvT0_PT3_T1_NS0_13GridEvenShareISJ_EET2_T4__param_0];
	ld.param.u32 	%r2, [_ZN3cub18CUB_300001_SM_10006detail6reduce18DeviceReduceKernelINS2_10policy_hubIijN4cuda3__47maximumIvEEE10Policy1000EPKijS8_iNS5_3std3__410__identityEEEvT0_PT3_T1_NS0_13GridEvenShareISJ_EET2_T4__param_3+24];
	mov.u32 	%r3, %ctaid.x;
	shl.b32 	%r4, %r2, 12;
	shl.b32 	%r5, %r3, 12;
	and.b64  	%rd3, %rd1, 15;
	setp.ne.s64 	%p1, %rd3, 0;
	@%p1 bra 	$L__BB2_36;
	sub.s32 	%r6, %r1, %r5;
	setp.gt.u32 	%p38, %r6, 4095;
	@%p38 bra 	$L__BB2_20;
	mov.u32 	%r7, %tid.x;
	setp.ge.u32 	%p50, %r7, %r6;
	mov.b32 	%r589, 0;
	mov.u32 	%r583, %r7;
	@%p50 bra 	$L__BB2_4;
	add.s32 	%r474, %r5, %r7;
	mul.wide.u32 	%rd97, %r474, 4;
	add.s64 	%rd96, %rd1, %rd97;
	// begin inline asm
	ld.global.nc.u32 %r589, [%rd96];
	// end inline asm
	add.s32 	%r583, %r7, 256;
$L__BB2_4:
	setp.ge.u32 	%p51, %r583, %r6;
	@%p51 bra 	$L__BB2_11;
	not.b32 	%r476, %r583;
	add.s32 	%r12, %r1, %r476;
	and.b32  	%r477, %r12, 768;
	setp.eq.s32 	%p52, %r477, 768;
	@%p52 bra 	$L__BB2_8;
	add.s32 	%r580, %r583, %r5;
	shr.u32 	%r478, %r12, 8;
	add.s32 	%r479, %r478, 1;
	and.b32  	%r480, %r479, 3;
	neg.s32 	%r579, %r480;
$L__BB2_7:
	.pragma "nounroll";
	mul.wide.u32 	%rd99, %r580, 4;
	add.s64 	%rd98, %rd1, %rd99;
	// begin inline asm
	ld.global.nc.u32 %r481, [%rd98];
	// end inline asm
	max.s32 	%r589, %r589, %r481;
	add.s32 	%r583, %r583, 256;
	add.s32 	%r580, %r580, 256;
	add.s32 	%r579, %r579, 1;
	setp.ne.s32 	%p53, %r579, 0;
	@%p53 bra 	$L__BB2_7;
$L__BB2_8:
	sub.s32 	%r482, %r12, %r5;
	setp.lt.u32 	%p54, %r482, 768;
	@%p54 bra 	$L__BB2_11;
	add.s32 	%r587, %r583, 512;
	add.s32 	%r586, %r583, %r5;
$L__BB2_10:
	mul.wide.u32 	%rd104, %r586, 4;
	add.s64 	%rd100, %rd1, %rd104;
	// begin inline asm
	ld.global.nc.u32 %r483, [%rd100];
	// end inline asm
	max.s32 	%r487, %r589, %r483;
	add.s32 	%r488, %r586, 256;
	mul.wide.u32 	%rd105, %r488, 4;
	add.s64 	%rd101, %rd1, %rd105;
	// begin inline asm
	ld.global.nc.u32 %r484, [%rd101];
	// end inline asm
	max.s32 	%r489, %r487, %r484;
	add.s32 	%r490, %r586, 512;
	mul.wide.u32 	%rd106, %r490, 4;
	add.s64 	%rd102, %rd1, %rd106;
	// begin inline asm
	ld.global.nc.u32 %r485, [%rd102];
	// end inline asm
	max.s32 	%r491, %r489, %r485;
	add.s32 	%r492, %r586, 768;
	mul.wide.u32 	%rd107, %r492, 4;
	add.s64 	%rd103, %rd1, %rd107;
	// begin inline asm
	ld.global.nc.u32 %r486, [%rd103];
	// end inline asm
	max.s32 	%r589, %r491, %r486;
	add.s32 	%r32, %r587, 1024;
	add.s32 	%r493, %r587, 512;
	add.s32 	%r586, %r586, 1024;
	setp.lt.s32 	%p55, %r493, %r6;
	mov.u32 	%r587, %r32;
	@%p55 bra 	$L__BB2_10;
$L__BB2_11:
	setp.lt.u32 	%p56, %r6, 256;
	@%p56 bra 	$L__BB2_16;
	// begin inline asm
	mov.u32 %r557, %laneid;
	// end inline asm
	mov.b32 	%r558, -1;
	redux.sync.max.s32 %r635, %r589, %r558;
	setp.ne.s32 	%p72, %r557, 0;
	@%p72 bra 	$L__BB2_14;
	shr.u32 	%r559, %r7, 3;
	and.b32  	%r560, %r559, 124;
	mov.u32 	%r561, _ZZN3cub18CUB_300001_SM_10006detail6reduce18DeviceReduceKernelINS2_10policy_hubIijN4cuda3__47maximumIvEEE10Policy1000EPKijS8_iNS5_3std3__410__identityEEEvT0_PT3_T1_NS0_13GridEvenShareISJ_EET2_T4_E12temp_storage;
	add.s32 	%r562, %r561, %r560;
	st.shared.u32 	[%r562+8], %r635;
$L__BB2_14:
	bar.sync 	0;
	setp.ne.s32 	%p73, %r7, 0;
	@%p73 bra 	$L__BB2_71;
	ld.shared.u32 	%r563, [_ZZN3cub18CUB_300001_SM_10006detail6reduce18DeviceReduceKernelINS2_10policy_hubIijN4cuda3__47maximumIvEEE10Policy1000EPKijS8_iNS5_3std3__410__identityEEEvT0_PT3_T1_NS0_13GridEvenShareISJ_EET2_T4_E12temp_storage+12];
	max.s32 	%r564, %r635, %r563;
	ld.shared.u32 	%r565, [_ZZN3cub18CUB_300001_SM_10006detail6reduce18DeviceReduceKernelINS2_10policy_hubIijN4cuda3__47maximumIvEEE10Policy1000EPKijS8_iNS5_3std3__410__identityEEEvT0_PT3_T1_NS0_13GridEvenShareISJ_EET2_T4_E12temp_storage+16];
	max.s32 	%r566, %r564, %r565;
	ld.shared.u32 	%r567, [_ZZN3cub18CUB_300001_SM_10006detail6reduce18DeviceReduceKernelINS2_10policy_hubIijN4cuda3__47maximumIvEEE10Policy1000EPKijS8_iNS5_3std3__410__identityEEEvT0_PT3_T1_NS0_13GridEvenShareISJ_EET2_T4_E12temp_storage+20];
	max.s32 	%r568, %r566, %r567;
	ld.shared.u32 	%r569, [_ZZN3cub18CUB_300001_SM_10006detail6reduce18DeviceReduceKernelINS2_10policy_hubIijN4cuda3__47maximumIvEEE10Policy1000EPKijS8_iNS5_3std3__410__identityEEEvT0_PT3_T1_NS0_13GridEvenShareISJ_EET2_T4_E12temp_storage+24];
	max.s32 	%r570, %r568, %r569;
	ld.shared.u32 	%r571, [_ZZN3cub18CUB_300001_SM_10006detail6reduce18DeviceReduceKernelINS2_10policy_hubIijN4cuda3__47maximumIvEEE10Policy1000EPKijS8_iNS5_3std3__410__identityEEEvT0_PT3_T1_NS0_13GridEvenShareISJ_EET2_T4_E12temp_storage+28];
	max.s32 	%r572, %r570, %r571;
	ld.shared.u32 	%r573, [_ZZN3cub18CUB_300001_SM_10006detail6reduce18DeviceReduceKernelINS2_10policy_hubIijN4cuda3__47maximumIvEEE10Policy1000EPKijS8_iNS5_3std3__410__identityEEEvT0_PT3_T1_NS0_13GridEvenShareISJ_EET2_T4_E12temp_storage+32];
	max.s32 	%r574, %r572, %r573;
	ld.shared.u32 	%r575, [_ZZN3cub18CUB_300001_SM_10006detail6reduce18DeviceReduceKernelINS2_10policy_hubIijN4cuda3__47maximumIvEEE10Policy1000EPKijS8_iNS5_3std3__410__identityEEEvT0_PT3_T1_NS0_13GridEvenShareISJ_EET2_T4_E12temp_storage+36];
	max.s32 	%r635, %r574, %r575;
	bra.uni 	$L__BB2_71;
$L__BB2_16:
	// begin inline asm
	mov.u32 %r494, %laneid;
	// end inline asm
	and.b32  	%r520, %r7, 992;
	add.s32 	%r521, %r520, 32;
	setp.gt.u32 	%p57, %r521, %r6;
	not.b32 	%r522, %r520;
	add.s32 	%r523, %r6, %r522;
	selp.b32 	%r518, %r523, 31, %p57;
	mov.b32 	%r497, 1;
	mov.b32 	%r519, -1;
	// begin inline asm
	shfl.sync.down.b32 %r495, %r589, %r497, %r518, %r519;
	// end inline asm
	setp.lt.s32 	%p58, %r494, %r518;
	max.s32 	%r524, %r589, %r495;
	selp.b32 	%r501, %r524, %r589, %p58;
	mov.b32 	%r502, 2;
	// begin inline asm
	shfl.sync.down.b32 %r500, %r501, %r502, %r518, %r519;
	// end inline asm
	add.s32 	%r525, %r494, 2;
	setp.gt.s32 	%p59, %r525, %r518;
	max.s32 	%r526, %r501, %r500;
	selp.b32 	%r506, %r501, %r526, %p59;
	mov.b32 	%r507, 4;
	// begin inline asm
	shfl.sync.down.b32 %r505, %r506, %r507, %r518, %r519;
	// end inline asm
	add.s32 	%r527, %r494, 4;
	setp.gt.s32 	%p60, %r527, %r518;
	max.s32 	%r528, %r506, %r505;
	selp.b32 	%r511, %r506, %r528, %p60;
	mov.b32 	%r512, 8;
	// begin inline asm
	shfl.sync.down.b32 %r510, %r511, %r512, %r518, %r519;
	// end inline asm
	add.s32 	%r529, %r494, 8;
	setp.gt.s32 	%p61, %r529, %r518;
	max.s32 	%r530, %r511, %r510;
	selp.b32 	%r516, %r511, %r530, %p61;
	mov.b32 	%r517, 16;
	// begin inline asm
	shfl.sync.down.b32 %r515, %r516, %r517, %r518, %r519;
	// end inline asm
	add.s32 	%r531, %r494, 16;
	setp.gt.s32 	%p62, %r531, %r518;
	max.s32 	%r532, %r516, %r515;
	selp.b32 	%r635, %r516, %r532, %p62;
	setp.ne.s32 	%p63, %r494, 0;
	@%p63 bra 	$L__BB2_18;
	shr.u32 	%r533, %r7, 3;
	and.b32  	%r534, %r533, 124;
	mov.u32 	%r535, _ZZN3cub18CUB_300001_SM_10006detail6reduce18DeviceReduceKernelINS2_10policy_hubIijN4cuda3__47maximumIvEEE10Policy1000EPKijS8_iNS5_3std3__410__identityEEEvT0_PT3_T1_NS0_13GridEvenShareISJ_EET2_T4_E12temp_storage;
	add.s32 	%r536, %r535, %r534;
	st.shared.u32 	[%r536+8], %r635;
$L__BB2_18:
	bar.sync 	0;
	setp.ne.s32 	%p64, %r7, 0;
	@%p64 bra 	$L__BB2_71;
	setp.gt.u32 	%p65, %r6, 32;
	ld.shared.u32 	%r537, [_ZZN3cub18CUB_300001_SM_10006detail6reduce18DeviceReduceKernelINS2_10policy_hubIijN4cuda3__47maximumIvEEE10Policy1000EPKijS8_iNS5_3std3__410__identityEEEvT0_PT3_T1_NS0_13GridEvenShareISJ_EET2_T4_E12temp_storage+12];
	max.s32 	%r538, %r635, %r537;
	selp.b32 	%r539, %r538, %r635, %p65;
	setp.gt.u32 	%p66, %r6, 64;
	ld.shared.u32 	%r540, [_ZZN3cub18CUB_300001_SM_10006detail6reduce18DeviceReduceKernelINS2_10policy_hubIijN4cuda3__47maximumIvEEE10Policy1000EPKijS8_iNS5_3std3__410__identityEEEvT0_PT3_T1_NS0_13GridEvenShareISJ_EET2_T4_E12temp_storage+16];
	max.s32 	%r541, %r539, %r540;
	selp.b32 	%r542, %r541, %r539, %p66;
	setp.gt.u32 	%p67, %r6, 96;
	ld.shared.u32 	%r543, [_ZZN3cub18CUB_300001_SM_10006detail6reduce18DeviceReduceKernelINS2_10policy_hubIijN4cuda3__47maximumIvEEE10Policy1000EPKijS8_iNS5_3std3__410__identityEEEvT0_PT3_T1_NS0_13GridEvenShareISJ_EET2_T4_E12temp_storage+20];
	max.s32 	%r544, %r542, %r543;
	selp.b32 	%r545, %r544, %r542, %p67;
	setp.gt.u32 	%p68, %r6, 128;
	ld.shared.u32 	%r546, [_ZZN3cub18CUB_300001_SM_10006detail6reduce18DeviceReduceKernelINS2_10policy_hubIijN4cuda3__47maximumIvEEE10Policy1000EPKijS8_iNS5_3std3__410__identityEEEvT0_PT3_T1_NS0_13GridEvenShareISJ_EET2_T4_E12temp_storage+24];
	max.s32 	%r547, %r545, %r546;
	selp.b32 	%r548, %r547, %r545, %p68;
	setp.gt.u32 	%p69, %r6, 160;
	ld.shared.u32 	%r549, [_ZZN3cub18CUB_300001_SM_10006detail6reduce18DeviceReduceKernelINS2_10policy_hubIijN4cuda3__47maximumIvEEE10Policy1000EPKijS8_iNS5_3std3__410__identityEEEvT0_PT3_T1_NS0_13GridEvenShareISJ_EET2_T4_E12temp_storage+28];
	max.s32 	%r550, %r548, %r549;
	selp.b32 	%r551, %r550, %r548, %p69;
	setp.gt.u32 	%p70, %r6, 192;
	ld.shared.u32 	%r552, [_ZZN3cub18CUB_300001_SM_10006detail6reduce18DeviceReduceKernelINS2_10policy_hubIijN4cuda3__47maximumIvEEE10Policy1000EPKijS8_iNS5_3std3__410__identityEEEvT0_PT3_T1_NS0_13GridEvenShareISJ_EET2_T4_E12temp_storage+32];
	max.s32 	%r553, %r551, %r552;
	selp.b32 	%r554, %r553, %r551, %p70;
	setp.gt.u32 	%p71, %r6, 224;
	ld.shared.u32 	%r555, [_ZZN3cub18CUB_300001_SM_10006detail6reduce18DeviceReduceKernelINS2_10policy_hubIijN4cuda3__47maximumIvEEE10Policy1000EPKijS8_iNS5_3std3__410__identityEEEvT0_PT3_T1_NS0_13GridEvenShareISJ_EET2_T4_E12temp_storage+36];
	max.s32 	%r556, %r554, %r555;
	selp.b32 	%r635, %r556, %r554, %p71;
	bra.uni 	$L__BB2_71;
$L__BB2_20:
	mov.u32 	%r39, %tid.x;
	shl.b32 	%r40, %r39, 2;
	add.s32 	%r366, %r5, %r40;
	mul.wide.u32 	%rd72, %r366, 4;
	add.s64 	%rd62, %rd1, %rd72;
	// begin inline asm
	ld.global.nc.v2.u64 {%rd60, %rd61}, [%rd62];
	// end inline asm
	mov.b64 	{%r367, %r368}, %rd61;
	mov.b64 	{%r369, %r370}, %rd60;
	add.s64 	%rd65, %rd62, 4096;
	// begin inline asm
	ld.global.nc.v2.u64 {%rd63, %rd64}, [%rd65];
	// end inline asm
	mov.b64 	{%r371, %r372}, %rd64;
	mov.b64 	{%r373, %r374}, %rd63;
	add.s64 	%rd68, %rd62, 8192;
	// begin inline asm
	ld.global.nc.v2.u64 {%rd66, %rd67}, [%rd68];
	// end inline asm
	mov.b64 	{%r375, %r376}, %rd67;
	mov.b64 	{%r377, %r378}, %rd66;
	add.s64 	%rd71, %rd62, 12288;
	// begin inline asm
	ld.global.nc.v2.u64 {%rd69, %rd70}, [%rd71];
	// end inline asm
	mov.b64 	{%r379, %r380}, %rd70;
	mov.b64 	{%r381, %r382}, %rd69;
	max.s32 	%r383, %r369, %r370;
	max.s32 	%r384, %r383, %r367;
	max.s32 	%r385, %r368, %r373;
	max.s32 	%r386, %r385, %r374;
	max.s32 	%r387, %r371, %r372;
	max.s32 	%r388, %r387, %r377;
	max.s32 	%r389, %r378, %r375;
	max.s32 	%r390, %r389, %r376;
	max.s32 	%r391, %r381, %r382;
	max.s32 	%r392, %r391, %r379;
	max.s32 	%r393, %r384, %r386;
	max.s32 	%r394, %r393, %r388;
	max.s32 	%r395, %r390, %r392;
	max.s32 	%r396, %r395, %r380;
	max.s32 	%r605, %r394, %r396;
	setp.lt.u32 	%p39, %r6, %r4;
	@%p39 bra 	$L__BB2_32;
	add.s32 	%r42, %r4, %r5;
	add.s32 	%r591, %r42, 256;
	add.s32 	%r590, %r42, %r39;
	mov.b32 	%r592, 0;
$L__BB2_22:
	add.s32 	%r5, %r5, %r4;
	add.s32 	%r398, %r1, -4096;
	setp.gt.u32 	%p40, %r5, %r398;
	@%p40 bra 	$L__BB2_24;
	add.s32 	%r399, %r5, %r40;
	mul.wide.u32 	%rd85, %r399, 4;
	add.s64 	%rd75, %rd1, %rd85;
	// begin inline asm
	ld.global.nc.v2.u64 {%rd73, %rd74}, [%rd75];
	// end inline asm
	mov.b64 	{%r400, %r401}, %rd74;
	mov.b64 	{%r402, %r403}, %rd73;
	add.s64 	%rd78, %rd75, 4096;
	// begin inline asm
	ld.global.nc.v2.u64 {%rd76, %rd77}, [%rd78];
	// end inline asm
	mov.b64 	{%r404, %r405}, %rd77;
	mov.b64 	{%r406, %r407}, %rd76;
	add.s64 	%rd81, %rd75, 8192;
	// begin inline asm
	ld.global.nc.v2.u64 {%rd79, %rd80}, [%rd81];
	// end inline asm
	mov.b64 	{%r408, %r409}, %rd80;
	mov.b64 	{%r410, %r411}, %rd79;
	add.s64 	%rd84, %rd75, 12288;
	// begin inline asm
	ld.global.nc.v2.u64 {%rd82, %rd83}, [%rd84];
	// end inline asm
	mov.b64 	{%r412, %r413}, %rd83;
	mov.b64 	{%r414, %r415}, %rd82;
	max.s32 	%r416, %r605, %r402;
	max.s32 	%r417, %r416, %r403;
	max.s32 	%r418, %r400, %r401;
	max.s32 	%r419, %r418, %r406;
	max.s32 	%r420, %r407, %r404;
	max.s32 	%r421, %r420, %r405;
	max.s32 	%r422, %r410, %r411;
	max.s32 	%r423, %r422, %r408;
	max.s32 	%r424, %r409, %r414;
	max.s32 	%r425, %r424, %r415;
	max.s32 	%r426, %r412, %r413;
	max.s32 	%r427, %r417, %r419;
	max.s32 	%r428, %r427, %r421;
	max.s32 	%r429, %r423, %r425;
	max.s32 	%r430, %r429, %r426;
	max.s32 	%r605, %r428, %r430;
	sub.s32 	%r431, %r1, %r5;
	setp.lt.u32 	%p41, %r431, %r4;
	add.s32 	%r592, %r592, 1;
	add.s32 	%r591, %r591, %r4;
	add.s32 	%r590, %r590, %r4;
	@%p41 bra 	$L__BB2_32;
	bra.uni 	$L__BB2_22;
$L__BB2_24:
	setp.le.u32 	%p42, %r1, %r5;
	@%p42 bra 	$L__BB2_32;
	sub.s32 	%r55, %r1, %r5;
	setp.ge.s32 	%p43, %r39, %r55;
	@%p43 bra 	$L__BB2_32;
	not.b32 	%r433, %r39;
	add.s32 	%r434, %r1, %r433;
	sub.s32 	%r435, %r434, %r42;
	mul.lo.s32 	%r436, %r2, %r592;
	shl.b32 	%r437, %r436, 12;
	sub.s32 	%r56, %r435, %r437;
	shr.u32 	%r438, %r434, 8;
	add.s32 	%r57, %r438, 1;
	and.b32  	%r439, %r434, 768;
	setp.eq.s32 	%p44, %r439, 768;
	mov.u32 	%r599, %r39;
	@%p44 bra 	$L__BB2_29;
	and.b32  	%r440, %r57, 3;
	neg.s32 	%r595, %r440;
	mov.u32 	%r599, %r39;
$L__BB2_28:
	.pragma "nounroll";
	mul.wide.u32 	%rd87, %r590, 4;
	add.s64 	%rd86, %rd1, %rd87;
	// begin inline asm
	ld.global.nc.u32 %r441, [%rd86];
	// end inline asm
	max.s32 	%r605, %r605, %r441;
	add.s32 	%r599, %r599, 256;
	add.s32 	%r590, %r590, 256;
	add.s32 	%r595, %r595, 1;
	setp.ne.s32 	%p45, %r595, 0;
	@%p45 bra 	$L__BB2_28;
$L__BB2_29:
	setp.lt.u32 	%p46, %r56, 768;
	@%p46 bra 	$L__BB2_32;
	add.s32 	%r603, %r599, 512;
	add.s32 	%r602, %r599, %r591;
$L__BB2_31:
	add.s32 	%r446, %r602, -256;
	mul.wide.u32 	%rd92, %r446, 4;
	add.s64 	%rd88, %rd1, %rd92;
	// begin inline asm
	ld.global.nc.u32 %r442, [%rd88];
	// end inline asm
	max.s32 	%r447, %r605, %r442;
	mul.wide.u32 	%rd93, %r602, 4;
	add.s64 	%rd89, %rd1, %rd93;
	// begin inline asm
	ld.global.nc.u32 %r443, [%rd89];
	// end inline asm
	max.s32 	%r448, %r447, %r443;
	add.s32 	%r449, %r602, 256;
	mul.wide.u32 	%rd94, %r449, 4;
	add.s64 	%rd90, %rd1, %rd94;
	// begin inline asm
	ld.global.nc.u32 %r444, [%rd90];
	// end inline asm
	max.s32 	%r450, %r448, %r444;
	add.s32 	%r451, %r602, 512;
	mul.wide.u32 	%rd95, %r451, 4;
	add.s64 	%rd91, %rd1, %rd95;
	// begin inline asm
	ld.global.nc.u32 %r445, [%rd91];
	// end inline asm
	max.s32 	%r605, %r450, %r445;
	add.s32 	%r76, %r603, 1024;
	add.s32 	%r452, %r603, 512;
	add.s32 	%r602, %r602, 1024;
	setp.lt.s32 	%p47, %r452, %r55;
	mov.u32 	%r603, %r76;
	@%p47 bra 	$L__BB2_31;
$L__BB2_32:
	// begin inline asm
	mov.u32 %r453, %laneid;
	// end inline asm
	mov.b32 	%r454, -1;
	redux.sync.max.s32 %r635, %r605, %r454;
	setp.ne.s32 	%p48, %r453, 0;
	@%p48 bra 	$L__BB2_34;
	shr.u32 	%r455, %r39, 3;
	and.b32  	%r456, %r455, 124;
	mov.u32 	%r457, _ZZN3cub18CUB_300001_SM_10006detail6reduce18DeviceReduceKernelINS2_10policy_hubIijN4cuda3__47maximumIvEEE10Policy1000EPKijS8_iNS5_3std3__410__identityEEEvT0_PT3_T1_NS0_13GridEvenShareISJ_EET2_T4_E12temp_storage;
	add.s32 	%r458, %r457, %r456;
	st.shared.u32 	[%r458+8], %r635;
$L__BB2_34:
	bar.sync 	0;
	setp.ne.s32 	%p49, %r39, 0;
	@%p49 bra 	$L__BB2_71;
	ld.shared.u32 	%r459, [_ZZN3cub18CUB_300001_SM_10006detail6reduce18DeviceReduceKernelINS2_10policy_hubIijN4cuda3__47maximumIvEEE10Policy1000EPKijS8_iNS5_3std3__410__identityEEEvT0_PT3_T1_NS0_13GridEvenShareISJ_EET2_T4_E12temp_storage+12];
	max.s32 	%r460, %r635, %r459;
	ld.shared.u32 	%r461, [_ZZN3cub18CUB_300001_SM_10006detail6reduce18DeviceReduceKernelINS2_10policy_hubIijN4cuda3__47maximumIvEEE10Policy1000EPKijS8_iNS5_3std3__410__identityEEEvT0_PT3_T1_NS0_13GridEvenShareISJ_EET2_T4_E12temp_storage+16];
	max.s32 	%r462, %r460, %r461;
	ld.shared.u32 	%r463, [_ZZN3cub18CUB_300001_SM_10006detail6reduce18DeviceReduceKernelINS2_10policy_hubIijN4cuda3__47maximumIvEEE10Policy1000EPKijS8_iNS5_3std3__410__identityEEEvT0_PT3_T1_NS0_13GridEvenShareISJ_EET2_T4_E12temp_storage+20];
	max.s32 	%r464, %r462, %r463;
	ld.shared.u32 	%r465, [_ZZN3cub18CUB_300001_SM_10006detail6reduce18DeviceReduceKernelINS2_10policy_hubIijN4cuda3__47maximumIvEEE10Policy1000EPKijS8_iNS5_3std3__410__identityEEEvT0_PT3_T1_NS0_13GridEvenShareISJ_EET2_T4_E12temp_storage+24];
	max.s32 	%r466, %r464, %r465;
	ld.shared.u32 	%r467, [_ZZN3cub18CUB_300001_SM_10006detail6reduce18DeviceReduceKernelINS2_10policy_hubIijN4cuda3__47maximumIvEEE10Policy1000EPKijS8_iNS5_3std3__410__identityEEEvT0_PT3_T1_NS0_13GridEvenShareISJ_EET2_T4_E12temp_storage+28];
	max.s32 	%r468, %r466, %r467;
	ld.shared.u32 	%r469, [_ZZN3cub18CUB_300001_SM_10006detail6reduce18DeviceReduceKernelINS2_10policy_hubIijN4cuda3__47maximumIvEEE10Policy1000EPKijS8_iNS5_3std3__410__identityEEEvT0_PT3_T1_NS0_13GridEvenShareISJ_EET2_T4_E12temp_storage+32];
	max.s32 	%r470, %r468, %r469;
	ld.shared.u32 	%r471, [_ZZN3cub18CUB_300001_SM_10006detail6reduce18DeviceReduceKernelINS2_10policy_hubIijN4cuda3__47maximumIvEEE10Policy1000EPKijS8_iNS5_3std3__410__identityEEEvT0_PT3_T1_NS0_13GridEvenShareISJ_EET2_T4_E12temp_storage+36];
	max.s32 	%r635, %r470, %r471;
	bra.uni 	$L__BB2_71;
$L__BB2_36:
	sub.s32 	%r81, %r1, %r5;
	setp.gt.u32 	%p2, %r81, 4095;
	@%p2 bra 	$L__BB2_55;
	mov.u32 	%r82, %tid.x;
	setp.ge.u32 	%p14, %r82, %r81;
	mov.b32 	%r618, 0;
	mov.u32 	%r612, %r82;
	@%p14 bra 	$L__BB2_39;
	add.s32 	%r264, %r5, %r82;
	mul.wide.u32 	%rd49, %r264, 4;
	add.s64 	%rd48, %rd1, %rd49;
	// begin inline asm
	ld.global.nc.u32 %r618, [%rd48];
	// end inline asm
	add.s32 	%r612, %r82, 256;
$L__BB2_39:
	setp.ge.u32 	%p15, %r612, %r81;
	@%p15 bra 	$L__BB2_46;
	not.b32 	%r266, %r612;
	add.s32 	%r87, %r1, %r266;
	and.b32  	%r267, %r87, 768;
	setp.eq.s32 	%p16, %r267, 768;
	@%p16 bra 	$L__BB2_43;
	add.s32 	%r609, %r612, %r5;
	shr.u32 	%r268, %r87, 8;
	add.s32 	%r269, %r268, 1;
	and.b32  	%r270, %r269, 3;
	neg.s32 	%r608, %r270;
$L__BB2_42:
	.pragma "nounroll";
	mul.wide.u32 	%rd51, %r609, 4;
	add.s64 	%rd50, %rd1, %rd51;
	// begin inline asm
	ld.global.nc.u32 %r271, [%rd50];
	// end inline asm
	max.s32 	%r618, %r618, %r271;
	add.s32 	%r612, %r612, 256;
	add.s32 	%r609, %r609, 256;
	add.s32 	%r608, %r608, 1;
	setp.ne.s32 	%p17, %r608, 0;
	@%p17 bra 	$L__BB2_42;
$L__BB2_43:
	sub.s32 	%r272, %r87, %r5;
	setp.lt.u32 	%p18, %r272, 768;
	@%p18 bra 	$L__BB2_46;
	add.s32 	%r616, %r612, 512;
	add.s32 	%r615, %r612, %r5;
$L__BB2_45:
	mul.wide.u32 	%rd56, %r615, 4;
	add.s64 	%rd52, %rd1, %rd56;
	// begin inline asm
	ld.global.nc.u32 %r273, [%rd52];
	// end inline asm
	max.s32 	%r277, %r618, %r273;
	add.s32 	%r278, %r615, 256;
	mul.wide.u32 	%rd57, %r278, 4;
	add.s64 	%rd53, %rd1, %rd57;
	// begin inline asm
	ld.global.nc.u32 %r274, [%rd53];
	// end inline asm
	max.s32 	%r279, %r277, %r274;
	add.s32 	%r280, %r615, 512;
	mul.wide.u32 	%rd58, %r280, 4;
	add.s64 	%rd54, %rd1, %rd58;
	// begin inline asm
	ld.global.nc.u32 %r275, [%rd54];
	// end inline asm
	max.s32 	%r281, %r279, %r275;
	add.s32 	%r282, %r615, 768;
	mul.wide.u32 	%rd59, %r282, 4;
	add.s64 	%rd55, %rd1, %rd59;
	// begin inline asm
	ld.global.nc.u32 %r276, [%rd55];
	// end inline asm
	max.s32 	%r618, %r281, %r276;
	add.s32 	%r107, %r616, 1024;
	add.s32 	%r283, %r616, 512;
	add.s32 	%r615, %r615, 1024;
	setp.lt.s32 	%p19, %r283, %r81;
	mov.u32 	%r616, %r107;
	@%p19 bra 	$L__BB2_45;
$L__BB2_46:
	setp.lt.u32 	%p20, %r81, 256;
	@%p20 bra 	$L__BB2_51;
	// begin inline asm
	mov.u32 %r347, %laneid;
	// end inline asm
	mov.b32 	%r348, -1;
	redux.sync.max.s32 %r635, %r618, %r348;
	setp.ne.s32 	%p36, %r347, 0;
	@%p36 bra 	$L__BB2_49;
	shr.u32 	%r349, %r82, 3;
	and.b32  	%r350, %r349, 124;
	mov.u32 	%r351, _ZZN3cub18CUB_300001_SM_10006detail6reduce18DeviceReduceKernelINS2_10policy_hubIijN4cuda3__47maximumIvEEE10Policy1000EPKijS8_iNS5_3std3__410__identityEEEvT0_PT3_T1_NS0_13GridEvenShareISJ_EET2_T4_E12temp_storage;
	add.s32 	%r352, %r351, %r350;
	st.shared.u32 	[%r352+8], %r635;
$L__BB2_49:
	bar.sync 	0;
	setp.ne.s32 	%p37, %r82, 0;
	@%p37 bra 	$L__BB2_71;
	ld.shared.u32 	%r353, [_ZZN3cub18CUB_300001_SM_10006detail6reduce18DeviceReduceKernelINS2_10policy_hubIijN4cuda3__47maximumIvEEE10Policy1000EPKijS8_iNS5_3std3__410__identityEEEvT0_PT3_T1_NS0_13GridEvenShareISJ_EET2_T4_E12temp_storage+12];
	max.s32 	%r354, %r635, %r353;
	ld.shared.u32 	%r355, [_ZZN3cub18CUB_300001_SM_10006detail6reduce18DeviceReduceKernelINS2_10policy_hubIijN4cuda3__47maximumIvEEE10Policy1000EPKijS8_iNS5_3std3__410__identityEEEvT0_PT3_T1_NS0_13GridEvenShareISJ_EET2_T4_E12temp_storage+16];
	max.s32 	%r356, %r354, %r355;
	ld.shared.u32 	%r357, [_ZZN3cub18CUB_300001_SM_10006detail6reduce18DeviceReduceKernelINS2_10policy_hubIijN4cuda3__47maximumIvEEE10Policy1000EPKijS8_iNS5_3std3__410__identityEEEvT0_PT3_T1_NS0_13GridEvenShareISJ_EET2_T4_E12temp_storage+20];
	max.s32 	%r358, %r356, %r357;
	ld.shared.u32 	%r359, [_ZZN3cub18CUB_300001_SM_10006detail6reduce18DeviceReduceKernelINS2_10policy_hubIijN4cuda3__47maximumIvEEE10Policy1000EPKijS8_iNS5_3std3__410__identityEEEvT0_PT3_T1_NS0_13GridEvenShareISJ_EET2_T4_E12temp_storage+24];
	max.s32 	%r360, %r358, %r359;
	ld.shared.u32 	%r361, [_ZZN3cub18CUB_300001_SM_10006detail6reduce18DeviceReduceKernelINS2_10policy_hubIijN4cuda3__47maximumIvEEE10Policy1000EPKijS8_iNS5_3std3__410__identityEEEvT0_PT3_T1_NS0_13GridEvenShareISJ_EET2_T4_E12temp_storage+28];
	max.s32 	%r362, %r360, %r361;
	ld.shared.u32 	%r363, [_ZZN3cub18CUB_300001_SM_10006detail6reduce18DeviceReduceKernelINS2_10policy_hubIijN4cuda3__47maximumIvEEE10Policy1000EPKijS8_iNS5_3std3__410__identityEEEvT0_PT3_T1_NS0_13GridEvenShareISJ_EET2_T4_E12temp_storage+32];
	max.s32 	%r364, %r362, %r363;
	ld.shared.u32 	%r365, [_ZZN3cub18CUB_300001_SM_10006detail6reduce18DeviceReduceKernelINS2_10policy_hubIijN4cuda3__47maximumIvEEE10Policy1000EPKijS8_iNS5_3std3__410__identityEEEvT0_PT3_T1_NS0_13GridEvenShareISJ_EET2_T4_E12temp_storage+36];
	max.s32 	%r635, %r364, %r365;
	bra.uni 	$L__BB2_71;
$L__BB2_51:
	// begin inline asm
	mov.u32 %r284, %laneid;
	// end inline asm
	and.b32  	%r310, %r82, 992;
	add.s32 	%r311, %r310, 32;
	setp.gt.u32 	%p21, %r311, %r81;
	not.b32 	%r312, %r310;
	add.s32 	%r313, %r81, %r312;
	selp.b32 	%r308, %r313, 31, %p21;
	mov.b32 	%r287, 1;
	mov.b32 	%r309, -1;
	// begin inline asm
	shfl.sync.down.b32 %r285, %r618, %r287, %r308, %r309;
	// end inline asm
	setp.lt.s32 	%p22, %r284, %r308;
	max.s32 	%r314, %r618, %r285;
	selp.b32 	%r291, %r314, %r618, %p22;
	mov.b32 	%r292, 2;
	// begin inline asm
	shfl.sync.down.b32 %r290, %r291, %r292, %r308, %r309;
	// end inline asm
	add.s32 	%r315, %r284, 2;
	setp.gt.s32 	%p23, %r315, %r308;
	max.s32 	%r316, %r291, %r290;
	selp.b32 	%r296, %r291, %r316, %p23;
	mov.b32 	%r297, 4;
	// begin inline asm
	shfl.sync.down.b32 %r295, %r296, %r297, %r308, %r309;
	// end inline asm
	add.s32 	%r317, %r284, 4;
	setp.gt.s32 	%p24, %r317, %r308;
	max.s32 	%r318, %r296, %r295;
	selp.b32 	%r301, %r296, %r318, %p24;
	mov.b32 	%r302, 8;
	// begin inline asm
	shfl.sync.down.b32 %r300, %r301, %r302, %r308, %r309;
	// end inline asm
	add.s32 	%r319, %r284, 8;
	setp.gt.s32 	%p25, %r319, %r308;
	max.s32 	%r320, %r301, %r300;
	selp.b32 	%r306, %r301, %r320, %p25;
	mov.b32 	%r307, 16;
	// begin inline asm
	shfl.sync.down.b32 %r305, %r306, %r307, %r308, %r309;
	// end inline asm
	add.s32 	%r321, %r284, 16;
	setp.gt.s32 	%p26, %r321, %r308;
	max.s32 	%r322, %r306, %r305;
	selp.b32 	%r635, %r306, %r322, %p26;
	setp.ne.s32 	%p27, %r284, 0;
	@%p27 bra 	$L__BB2_53;
	shr.u32 	%r323, %r82, 3;
	and.b32  	%r324, %r323, 124;
	mov.u32 	%r325, _ZZN3cub18CUB_300001_SM_10006detail6reduce18DeviceReduceKernelINS2_10policy_hubIijN4cuda3__47maximumIvEEE10Policy1000EPKijS8_iNS5_3std3__410__identityEEEvT0_PT3_T1_NS0_13GridEvenShareISJ_EET2_T4_E12temp_storage;
	add.s32 	%r326, %r325, %r324;
	st.shared.u32 	[%r326+8], %r635;
$L__BB2_53:
	bar.sync 	0;
	setp.ne.s32 	%p28, %r82, 0;
	@%p28 bra 	$L__BB2_71;
	setp.gt.u32 	%p29, %r81, 32;
	ld.shared.u32 	%r327, [_ZZN3cub18CUB_300001_SM_10006detail6reduce18DeviceReduceKernelINS2_10policy_hubIijN4cuda3__47maximumIvEEE10Policy1000EPKijS8_iNS5_3std3__410__identityEEEvT0_PT3_T1_NS0_13GridEvenShareISJ_EET2_T4_E12temp_storage+12];
	max.s32 	%r328, %r635, %r327;
	selp.b32 	%r329, %r328, %r635, %p29;
	setp.gt.u32 	%p30, %r81, 64;
	ld.shared.u32 	%r330, [_ZZN3cub18CUB_300001_SM_10006detail6reduce18DeviceReduceKernelINS2_10policy_hubIijN4cuda3__47maximumIvEEE10Policy1000EPKijS8_iNS5_3std3__410__identityEEEvT0_PT3_T1_NS0_13GridEvenShareISJ_EET2_T4_E12temp_storage+16];
	max.s32 	%r331, %r329, %r330;
	selp.b32 	%r332, %r331, %r329, %p30;
	setp.gt.u32 	%p31, %r81, 96;
	ld.shared.u32 	%r333, [_ZZN3cub18CUB_300001_SM_10006detail6reduce18DeviceReduceKernelINS2_10policy_hubIijN4cuda3__47maximumIvEEE10Policy1000EPKijS8_iNS5_3std3__410__identityEEEvT0_PT3_T1_NS0_13GridEvenShareISJ_EET2_T4_E12temp_storage+20];
	max.s32 	%r334, %r332, %r333;
	selp.b32 	%r335, %r334, %r332, %p31;
	setp.gt.u32 	%p32, %r81, 128;
	ld.shared.u32 	%r336, [_ZZN3cub18CUB_300001_SM_10006detail6reduce18DeviceReduceKernelINS2_10policy_hubIijN4cuda3__47maximumIvEEE10Policy1000EPKijS8_iNS5_3std3__410__identityEEEvT0_PT3_T1_NS0_13GridEvenShareISJ_EET2_T4_E12temp_storage+24];
	max.s32 	%r337, %r335, %r336;
	selp.b32 	%r338, %r337, %r335, %p32;
	setp.gt.u32 	%p33, %r81, 160;
	ld.shared.u32 	%r339, [_ZZN3cub18CUB_300001_SM_10006detail6reduce18DeviceReduceKernelINS2_10policy_hubIijN4cuda3__47maximumIvEEE10Policy1000EPKijS8_iNS5_3std3__410__identityEEEvT0_PT3_T1_NS0_13GridEvenShareISJ_EET2_T4_E12temp_storage+28];
	max.s32 	%r340, %r338, %r339;
	selp.b32 	%r341, %r340, %r338, %p33;
	setp.gt.u32 	%p34, %r81, 192;
	ld.shared.u32 	%r342, [_ZZN3cub18CUB_300001_SM_10006detail6reduce18DeviceReduceKernelINS2_10policy_hubIijN4cuda3__47maximumIvEEE10Policy1000EPKijS8_iNS5_3std3__410__identityEEEvT0_PT3_T1_NS0_13GridEvenShareISJ_EET2_T4_E12temp_storage+32];
	max.s32 	%r343, %r341, %r342;
	selp.b32 	%r344, %r343, %r341, %p34;
	setp.gt.u32 	%p35, %r81, 224;
	ld.shared.u32 	%r345, [_ZZN3cub18CUB_300001_SM_10006detail6reduce18DeviceReduceKernelINS2_10policy_hubIijN4cuda3__47maximumIvEEE10Policy1000EPKijS8_iNS5_3std3__410__identityEEEvT0_PT3_T1_NS0_13GridEvenShareISJ_EET2_T4_E12temp_storage+36];
	max.s32 	%r346, %r344, %r345;
	selp.b32 	%r635, %r346, %r344, %p35;
	bra.uni 	$L__BB2_71;
$L__BB2_55:
	mov.u32 	%r114, %tid.x;
	add.s32 	%r172, %r114, %r5;
	mul.wide.u32 	%rd20, %r172, 4;
	add.s64 	%rd4, %rd1, %rd20;
	// begin inline asm
	ld.global.nc.u32 %r156, [%rd4];
	// end inline asm
	add.s64 	%rd5, %rd4, 1024;
	// begin inline asm
	ld.global.nc.u32 %r157, [%rd5];
	// end inline asm
	add.s64 	%rd6, %rd4, 2048;
	// begin inline asm
	ld.global.nc.u32 %r158, [%rd6];
	// end inline asm
	add.s64 	%rd7, %rd4, 3072;
	// begin inline asm
	ld.global.nc.u32 %r159, [%rd7];
	// end inline asm
	add.s64 	%rd8, %rd4, 4096;
	// begin inline asm
	ld.global.nc.u32 %r160, [%rd8];
	// end inline asm
	add.s64 	%rd9, %rd4, 5120;
	// begin inline asm
	ld.global.nc.u32 %r161, [%rd9];
	// end inline asm
	add.s64 	%rd10, %rd4, 6144;
	// begin inline asm
	ld.global.nc.u32 %r162, [%rd10];
	// end inline asm
	add.s64 	%rd11, %rd4, 7168;
	// begin inline asm
	ld.global.nc.u32 %r163, [%rd11];
	// end inline asm
	add.s64 	%rd12, %rd4, 8192;
	// begin inline asm
	ld.global.nc.u32 %r164, [%rd12];
	// end inline asm
	add.s64 	%rd13, %rd4, 9216;
	// begin inline asm
	ld.global.nc.u32 %r165, [%rd13];
	// end inline asm
	add.s64 	%rd14, %rd4, 10240;
	// begin inline asm
	ld.global.nc.u32 %r166, [%rd14];
	// end inline asm
	add.s64 	%rd15, %rd4, 11264;
	// begin inline asm
	ld.global.nc.u32 %r167, [%rd15];
	// end inline asm
	add.s64 	%rd16, %rd4, 12288;
	// begin inline asm
	ld.global.nc.u32 %r168, [%rd16];
	// end inline asm
	add.s64 	%rd17, %rd4, 13312;
	// begin inline asm
	ld.global.nc.u32 %r169, [%rd17];
	// end inline asm
	add.s64 	%rd18, %rd4, 14336;
	// begin inline asm
	ld.global.nc.u32 %r170, [%rd18];
	// end inline asm
	add.s64 	%rd19, %rd4, 15360;
	// begin inline asm
	ld.global.nc.u32 %r171, [%rd19];
	// end inline asm
	max.s32 	%r173, %r156, %r157;
	max.s32 	%r174, %r173, %r158;
	max.s32 	%r175, %r159, %r160;
	max.s32 	%r176, %r175, %r161;
	max.s32 	%r177, %r162, %r163;
	max.s32 	%r178, %r177, %r164;
	max.s32 	%r179, %r165, %r166;
	max.s32 	%r180, %r179, %r167;
	max.s32 	%r181, %r168, %r169;
	max.s32 	%r182, %r181, %r170;
	max.s32 	%r183, %r174, %r176;
	max.s32 	%r184, %r183, %r178;
	max.s32 	%r185, %r180, %r182;
	max.s32 	%r186, %r185, %r171;
	max.s32 	%r634, %r184, %r186;
	setp.lt.u32 	%p3, %r81, %r4;
	@%p3 bra 	$L__BB2_67;
	add.s32 	%r116, %r4, %r5;
	add.s32 	%r620, %r116, 256;
	add.s32 	%r619, %r116, %r114;
	mov.b32 	%r621, 0;
$L__BB2_57:
	add.s32 	%r5, %r5, %r4;
	add.s32 	%r188, %r1, -4096;
	setp.gt.u32 	%p4, %r5, %r188;
	@%p4 bra 	$L__BB2_59;
	add.s32 	%r205, %r114, %r5;
	mul.wide.u32 	%rd37, %r205, 4;
	add.s64 	%rd21, %rd1, %rd37;
	// begin inline asm
	ld.global.nc.u32 %r189, [%rd21];
	// end inline asm
	add.s64 	%rd22, %rd21, 1024;
	// begin inline asm
	ld.global.nc.u32 %r190, [%rd22];
	// end inline asm
	add.s64 	%rd23, %rd21, 2048;
	// begin inline asm
	ld.global.nc.u32 %r191, [%rd23];
	// end inline asm
	add.s64 	%rd24, %rd21, 3072;
	// begin inline asm
	ld.global.nc.u32 %r192, [%rd24];
	// end inline asm
	add.s64 	%rd25, %rd21, 4096;
	// begin inline asm
	ld.global.nc.u32 %r193, [%rd25];
	// end inline asm
	add.s64 	%rd26, %rd21, 5120;
	// begin inline asm
	ld.global.nc.u32 %r194, [%rd26];
	// end inline asm
	add.s64 	%rd27, %rd21, 6144;
	// begin inline asm
	ld.global.nc.u32 %r195, [%rd27];
	// end inline asm
	add.s64 	%rd28, %rd21, 7168;
	// begin inline asm
	ld.global.nc.u32 %r196, [%rd28];
	// end inline asm
	add.s64 	%rd29, %rd21, 8192;
	// begin inline asm
	ld.global.nc.u32 %r197, [%rd29];
	// end inline asm
	add.s64 	%rd30, %rd21, 9216;
	// begin inline asm
	ld.global.nc.u32 %r198, [%rd30];
	// end inline asm
	add.s64 	%rd31, %rd21, 10240;
	// begin inline asm
	ld.global.nc.u32 %r199, [%rd31];
	// end inline asm
	add.s64 	%rd32, %rd21, 11264;
	// begin inline asm
	ld.global.nc.u32 %r200, [%rd32];
	// end inline asm
	add.s64 	%rd33, %rd21, 12288;
	// begin inline asm
	ld.global.nc.u32 %r201, [%rd33];
	// end inline asm
	add.s64 	%rd34, %rd21, 13312;
	// begin inline asm
	ld.global.nc.u32 %r202, [%rd34];
	// end inline asm
	add.s64 	%rd35, %rd21, 14336;
	// begin inline asm
	ld.global.nc.u32 %r203, [%rd35];
	// end inline asm
	add.s64 	%rd36, %rd21, 15360;
	// begin inline asm
	ld.global.nc.u32 %r204, [%rd36];
	// end inline asm
	max.s32 	%r206, %r634, %r189;
	max.s32 	%r207, %r206, %r190;
	max.s32 	%r208, %r191, %r192;
	max.s32 	%r209, %r208, %r193;
	max.s32 	%r210, %r194, %r195;
	max.s32 	%r211, %r210, %r196;
	max.s32 	%r212, %r197, %r198;
	max.s32 	%r213, %r212, %r199;
	max.s32 	%r214, %r200, %r201;
	max.s32 	%r215, %r214, %r202;
	max.s32 	%r216, %r203, %r204;
	max.s32 	%r217, %r207, %r209;
	max.s32 	%r218, %r217, %r211;
	max.s32 	%r219, %r213, %r215;
	max.s32 	%r220, %r219, %r216;
	max.s32 	%r634, %r218, %r220;
	sub.s32 	%r221, %r1, %r5;
	setp.lt.u32 	%p5, %r221, %r4;
	add.s32 	%r621, %r621, 1;
	add.s32 	%r620, %r620, %r4;
	add.s32 	%r619, %r619, %r4;
	@%p5 bra 	$L__BB2_67;
	bra.uni 	$L__BB2_57;
$L__BB2_59:
	setp.le.u32 	%p6, %r1, %r5;
	@%p6 bra 	$L__BB2_67;
	sub.s32 	%r129, %r1, %r5;
	setp.ge.s32 	%p7, %r114, %r129;
	@%p7 bra 	$L__BB2_67;
	not.b32 	%r223, %r114;
	add.s32 	%r224, %r1, %r223;
	sub.s32 	%r225, %r224, %r116;
	mul.lo.s32 	%r226, %r2, %r621;
	shl.b32 	%r227, %r226, 12;
	sub.s32 	%r130, %r225, %r227;
	shr.u32 	%r228, %r224, 8;
	add.s32 	%r131, %r228, 1;
	and.b32  	%r229, %r224, 768;
	setp.eq.s32 	%p8, %r229, 768;
	mov.u32 	%r628, %r114;
	@%p8 bra 	$L__BB2_64;
	and.b32  	%r230, %r131, 3;
	neg.s32 	%r624, %r230;
	mov.u32 	%r628, %r114;
$L__BB2_63:
	.pragma "nounroll";
	mul.wide.u32 	%rd39, %r619, 4;
	add.s64 	%rd38, %rd1, %rd39;
	// begin inline asm
	ld.global.nc.u32 %r231, [%rd38];
	// end inline asm
	max.s32 	%r634, %r634, %r231;
	add.s32 	%r628, %r628, 256;
	add.s32 	%r619, %r619, 256;
	add.s32 	%r624, %r624, 1;
	setp.ne.s32 	%p9, %r624, 0;
	@%p9 bra 	$L__BB2_63;
$L__BB2_64:
	setp.lt.u32 	%p10, %r130, 768;
	@%p10 bra 	$L__BB2_67;
	add.s32 	%r632, %r628, 512;
	add.s32 	%r631, %r628, %r620;
$L__BB2_66:
	add.s32 	%r236, %r631, -256;
	mul.wide.u32 	%rd44, %r236, 4;
	add.s64 	%rd40, %rd1, %rd44;
	// begin inline asm
	ld.global.nc.u32 %r232, [%rd40];
	// end inline asm
	max.s32 	%r237, %r634, %r232;
	mul.wide.u32 	%rd45, %r631, 4;
	add.s64 	%rd41, %rd1, %rd45;
	// begin inline asm
	ld.global.nc.u32 %r233, [%rd41];
	// end inline asm
	max.s32 	%r238, %r237, %r233;
	add.s32 	%r239, %r631, 256;
	mul.wide.u32 	%rd46, %r239, 4;
	add.s64 	%rd42, %rd1, %rd46;
	// begin inline asm
	ld.global.nc.u32 %r234, [%rd42];
	// end inline asm
	max.s32 	%r240, %r238, %r234;
	add.s32 	%r241, %r631, 512;
	mul.wide.u32 	%rd47, %r241, 4;
	add.s64 	%rd43, %rd1, %rd47;
	// begin inline asm
	ld.global.nc.u32 %r235, [%rd43];
	// end inline asm
	max.s32 	%r634, %r240, %r235;
	add.s32 	%r150, %r632, 1024;
	add.s32 	%r242, %r632, 512;
	add.s32 	%r631, %r631, 1024;
	setp.lt.s32 	%p11, %r242, %r129;
	mov.u32 	%r632, %r150;
	@%p11 bra 	$L__BB2_66;
$L__BB2_67:
	// begin inline asm
	mov.u32 %r243, %laneid;
	// end inline asm
	mov.b32 	%r244, -1;
	redux.sync.max.s32 %r635, %r634, %r244;
	setp.ne.s32 	%p12, %r243, 0;
	@%p12 bra 	$L__BB2_69;
	shr.u32 	%r245, %r114, 3;
	and.b32  	%r246, %r245, 124;
	mov.u32 	%r247, _ZZN3cub18CUB_300001_SM_10006detail6reduce18DeviceReduceKernelINS2_10policy_hubIijN4cuda3__47maximumIvEEE10Policy1000EPKijS8_iNS5_3std3__410__identityEEEvT0_PT3_T1_NS0_13GridEvenShareISJ_EET2_T4_E12temp_storage;
	add.s32 	%r248, %r247, %r246;
	st.shared.u32 	[%r248+8], %r635;
$L__BB2_69:
	bar.sync 	0;
	setp.ne.s32 	%p13, %r114, 0;
	@%p13 bra 	$L__BB2_71;
	ld.shared.u32 	%r249, [_ZZN3cub18CUB_300001_SM_10006detail6reduce18DeviceReduceKernelINS2_10policy_hubIijN4cuda3__47maximumIvEEE10Policy1000EPKijS8_iNS5_3std3__410__identityEEEvT0_PT3_T1_NS0_13GridEvenShareISJ_EET2_T4_E12temp_storage+12];
	max.s32 	%r250, %r635, %r249;
	ld.shared.u32 	%r251, [_ZZN3cub18CUB_300001_SM_10006detail6reduce18DeviceReduceKernelINS2_10policy_hubIijN4cuda3__47maximumIvEEE10Policy1000EPKijS8_iNS5_3std3__410__identityEEEvT0_PT3_T1_NS0_13GridEvenShareISJ_EET2_T4_E12temp_storage+16];
	max.s32 	%r252, %r250, %r251;
	ld.shared.u32 	%r253, [_ZZN3cub18CUB_300001_SM_10006detail6reduce18DeviceReduceKernelINS2_10policy_hubIijN4cuda3__47maximumIvEEE10Policy1000EPKijS8_iNS5_3std3__410__identityEEEvT0_PT3_T1_NS0_13GridEvenShareISJ_EET2_T4_E12temp_storage+20];
	max.s32 	%r254, %r252, %r253;
	ld.shared.u32 	%r255, [_ZZN3cub18CUB_300001_SM_10006detail6reduce18DeviceReduceKernelINS2_10policy_hubIijN4cuda3__47maximumIvEEE10Policy1000EPKijS8_iNS5_3std3__410__identityEEEvT0_PT3_T1_NS0_13GridEvenShareISJ_EET2_T4_E12temp_storage+24];
	max.s32 	%r256, %r254, %r255;
	ld.shared.u32 	%r257, [_ZZN3cub18CUB_300001_SM_10006detail6reduce18DeviceReduceKernelINS2_10policy_hubIijN4cuda3__47maximumIvEEE10Policy1000EPKijS8_iNS5_3std3__410__identityEEEvT0_PT3_T1_NS0_13GridEvenShareISJ_EET2_T4_E12temp_storage+28];
	max.s32 	%r258, %r256, %r257;
	ld.shared.u32 	%r259, [_ZZN3cub18CUB_300001_SM_10006detail6reduce18DeviceReduceKernelINS2_10policy_hubIijN4cuda3__47maximumIvEEE10Policy1000EPKijS8_iNS5_3std3__410__identityEEEvT0_PT3_T1_NS0_13GridEvenShareISJ_EET2_T4_E12temp_storage+32];
	max.s32 	%r260, %r258, %r259;
	ld.shared.u32 	%r261, [_ZZN3cub18CUB_300001_SM_10006detail6reduce18DeviceReduceKernelINS2_10policy_hubIijN4cuda3__47maximumIvEEE10Policy1000EPKijS8_iNS5_3std3__410__identityEEEvT0_PT3_T1_NS0_13GridEvenShareISJ_EET2_T4_E12temp_storage+36];
	max.s32 	%r635, %r260, %r261;
$L__BB2_71:
	mov.u32 	%r576, %tid.x;
	setp.ne.s32 	%p74, %r576, 0;
	@%p74 bra 	$L__BB2_73;
	ld.param.u64 	%rd111, [_ZN3cub18CUB_300001_SM_10006detail6reduce18DeviceReduceKernelINS2_10policy_hubIijN4cuda3__47maximumIvEEE10Policy1000EPKijS8_iNS5_3std3__410__identityEEEvT0_PT3_T1_NS0_13GridEvenShareISJ_EET2_T4__param_1];
	cvta.to.global.u64 	%rd108, %rd111;
	mul.wide.u32 	%rd109, %r3, 4;
	add.s64 	%rd110, %rd108, %rd109;
	st.global.u32 	[%rd110], %r635;
$L__BB2_73:
	ret;

}
	// .globl	_ZN3cub18CUB_300001_SM_10006detail6reduce28DeviceReduceSingleTileKernelINS2_10policy_hubIijN4cuda3__47maximumIvEEE10Policy1000EPiSB_iS8_iiNS5_3std3__410__identityEEEvT0_T1_T2_T3_T4_T6_
.visible .entry _ZN3cub18CUB_300001_SM_10006detail6reduce28DeviceReduceSingleTileKernelINS2_10policy_hubIijN4cuda3__47maximumIvEEE10Policy1000EPiSB_iS8_iiNS5_3std3__410__identityEEEvT0_T1_T2_T3_T4_T6_(
	.param .u64 .ptr .align 1 _ZN3cub18CUB_300001_SM_10006detail6reduce28DeviceReduceSingleTileKernelINS2_10policy_hubIijN4cuda3__47maximumIvEEE10Policy1000EPiSB_iS8_iiNS5_3std3__410__identityEEEvT0_T1_T2_T3_T4_T6__param_0,
	.param .u64 .ptr .align 1 _ZN3cub18CUB_300001_SM_10006detail6reduce28DeviceReduceSingleTileKernelINS2_10policy_hubIijN4cuda3__47maximumIvEEE10Policy1000EPiSB_iS8_iiNS5_3std3__410__identityEEEvT0_T1_T2_T3_T4_T6__param_1,
	.param .u32 _ZN3cub18CUB_300001_SM_10006detail6reduce28DeviceReduceSingleTileKernelINS2_10policy_hubIijN4cuda3__47maximumIvEEE10Policy1000EPiSB_iS8_iiNS5_3std3__410__identityEEEvT0_T1_T2_T3_T4_T6__param_2,
	.param .align 1 .b8 _ZN3cub18CUB_300001_SM_10006detail6reduce28DeviceReduceSingleTileKernelINS2_10policy_hubIijN4cuda3__47maximumIvEEE10Policy1000EPiSB_iS8_iiNS5_3std3__410__identityEEEvT0_T1_T2_T3_T4_T6__param_3[1],
	.param .u32 _ZN3cub18CUB_300001_SM_10006detail6reduce28DeviceReduceSingleTileKernelINS2_10policy_hubIijN4cuda3__47maximumIvEEE10Policy1000EPiSB_iS8_iiNS5_3std3__410__identityEEEvT0_T1_T2_T3_T4_T6__param_4,
	.param .align 1 .b8 _ZN3cub18CUB_300001_SM_10006detail6reduce28DeviceReduceSingleTileKernelINS2_10policy_hubIijN4cuda3__47maximumIvEEE10Policy1000EPiSB_iS8_iiNS5_3std3__410__identityEEEvT0_T1_T2_T3_T4_T6__param_5[1]
)
.maxntid 256
.minnctapersm 1
{
	.reg .pred 	%p<77>;
	.reg .b32 	%r<571>;
	.reg .b64 	%rd<125>;
	// demoted variable
	.shared .align 4 .b8 _ZZN3cub18CUB_300001_SM_10006detail6reduce28DeviceReduceSingleTileKernelINS2_10policy_hubIijN4cuda3__47maximumIvEEE10Policy1000EPiSB_iS8_iiNS5_3std3__410__identityEEEvT0_T1_T2_T3_T4_T6_E12temp_storage[44];
	ld.param.u64 	%rd16, [_ZN3cub18CUB_300001_SM_10006detail6reduce28DeviceReduceSingleTileKernelINS2_10policy_hubIijN4cuda3__47maximumIvEEE10Policy1000EPiSB_iS8_iiNS5_3std3__410__identityEEEvT0_T1_T2_T3_T4_T6__param_0];
	ld.param.u64 	%rd17, [_ZN3cub18CUB_300001_SM_10006detail6reduce28DeviceReduceSingleTileKernelINS2_10policy_hubIijN4cuda3__47maximumIvEEE10Policy1000EPiSB_iS8_iiNS5_3std3__410__identityEEEvT0_T1_T2_T3_T4_T6__param_1];
	ld.param.u32 	%r120, [_ZN3cub18CUB_300001_SM_10006detail6reduce28DeviceReduceSingleTileKernelINS2_10policy_hubIijN4cuda3__47maximumIvEEE10Policy1000EPiSB_iS8_iiNS5_3std3__410__identityEEEvT0_T1_T2_T3_T4_T6__param_2];
	ld.param.u32 	%r121, [_ZN3cub18CUB_300001_SM_10006detail6reduce28DeviceReduceSingleTileKernelINS2_10policy_hubIijN4cuda3__47maximumIvEEE10Policy1000EPiSB_iS8_iiNS5_3std3__410__identityEEEvT0_T1_T2_T3_T4_T6__param_4];
	cvta.to.global.u64 	%rd1, %rd17;
	setp.ne.s32 	%p1, %r120, 0;
	@%p1 bra 	$L__BB3_3;
	mov.u32 	%r517, %tid.x;
	setp.ne.s32 	%p76, %r517, 0;
	@%p76 bra 	$L__BB3_74;
	st.global.u32 	[%rd1], %r121;
	bra.uni 	$L__BB3_74;
$L__BB3_3:
	and.b64  	%rd18, %rd16, 15;
	setp.ne.s64 	%p2, %rd18, 0;
	@%p2 bra 	$L__BB3_38;
	setp.gt.s32 	%p39, %r120, 4095;
	@%p39 bra 	$L__BB3_22;
	mov.u32 	%r1, %tid.x;
	setp.ge.s32 	%p51, %r1, %r120;
	mov.b32 	%r528, 0;
	mov.u32 	%r523, %r1;
	@%p51 bra 	$L__BB3_7;
	mul.wide.u32 	%rd113, %r1, 4;
	add.s64 	%rd112, %rd16, %rd113;
	// begin inline asm
	ld.global.nc.u32 %r528, [%rd112];
	// end inline asm
	add.s32 	%r523, %r1, 256;
$L__BB3_7:
	setp.ge.s32 	%p52, %r523, %r120;
	@%p52 bra 	$L__BB3_13;
	not.b32 	%r420, %r523;
	add.s32 	%r6, %r120, %r420;
	and.b32  	%r421, %r6, 768;
	setp.eq.s32 	%p53, %r421, 768;
	@%p53 bra 	$L__BB3_11;
	mul.wide.u32 	%rd114, %r523, 4;
	add.s64 	%rd121, %rd16, %rd114;
	shr.u32 	%r422, %r6, 8;
	add.s32 	%r423, %r422, 1;
	and.b32  	%r424, %r423, 3;
	neg.s32 	%r520, %r424;
$L__BB3_10:
	.pragma "nounroll";
	// begin inline asm
	ld.global.nc.u32 %r425, [%rd121];
	// end inline asm
	max.s32 	%r528, %r528, %r425;
	add.s32 	%r523, %r523, 256;
	add.s64 	%rd121, %rd121, 1024;
	add.s32 	%r520, %r520, 1;
	setp.ne.s32 	%p54, %r520, 0;
	@%p54 bra 	$L__BB3_10;
$L__BB3_11:
	setp.lt.u32 	%p55, %r6, 768;
	@%p55 bra 	$L__BB3_13;
$L__BB3_12:
	mul.wide.s32 	%rd120, %r523, 4;
	add.s64 	%rd116, %rd16, %rd120;
	// begin inline asm
	ld.global.nc.u32 %r426, [%rd116];
	// end inline asm
	max.s32 	%r430, %r528, %r426;
	add.s64 	%rd117, %rd116, 1024;
	// begin inline asm
	ld.global.nc.u32 %r427, [%rd117];
	// end inline asm
	max.s32 	%r431, %r430, %r427;
	add.s64 	%rd118, %rd116, 2048;
	// begin inline asm
	ld.global.nc.u32 %r428, [%rd118];
	// end inline asm
	max.s32 	%r432, %r431, %r428;
	add.s64 	%rd119, %rd116, 3072;
	// begin inline asm
	ld.global.nc.u32 %r429, [%rd119];
	// end inline asm
	max.s32 	%r528, %r432, %r429;
	add.s32 	%r523, %r523, 1024;
	setp.lt.s32 	%p56, %r523, %r120;
	@%p56 bra 	$L__BB3_12;
$L__BB3_13:
	setp.lt.s32 	%p57, %r120, 256;
	@%p57 bra 	$L__BB3_18;
	// begin inline asm
	mov.u32 %r496, %laneid;
	// end inline asm
	mov.b32 	%r497, -1;
	redux.sync.max.s32 %r570, %r528, %r497;
	setp.ne.s32 	%p73, %r496, 0;
	@%p73 bra 	$L__BB3_16;
	shr.u32 	%r498, %r1, 3;
	and.b32  	%r499, %r498, 124;
	mov.u32 	%r500, _ZZN3cub18CUB_300001_SM_10006detail6reduce28DeviceReduceSingleTileKernelINS2_10policy_hubIijN4cuda3__47maximumIvEEE10Policy1000EPiSB_iS8_iiNS5_3std3__410__identityEEEvT0_T1_T2_T3_T4_T6_E12temp_storage;
	add.s32 	%r501, %r500, %r499;
	st.shared.u32 	[%r501+8], %r570;
$L__BB3_16:
	bar.sync 	0;
	setp.ne.s32 	%p74, %r1, 0;
	@%p74 bra 	$L__BB3_72;
	ld.shared.u32 	%r502, [_ZZN3cub18CUB_300001_SM_10006detail6reduce28DeviceReduceSingleTileKernelINS2_10policy_hubIijN4cuda3__47maximumIvEEE10Policy1000EPiSB_iS8_iiNS5_3std3__410__identityEEEvT0_T1_T2_T3_T4_T6_E12temp_storage+12];
	max.s32 	%r503, %r570, %r502;
	ld.shared.u32 	%r504, [_ZZN3cub18CUB_300001_SM_10006detail6reduce28DeviceReduceSingleTileKernelINS2_10policy_hubIijN4cuda3__47maximumIvEEE10Policy1000EPiSB_iS8_iiNS5_3std3__410__identityEEEvT0_T1_T2_T3_T4_T6_E12temp_storage+16];
	max.s32 	%r505, %r503, %r504;
	ld.shared.u32 	%r506, [_ZZN3cub18CUB_300001_SM_10006detail6reduce28DeviceReduceSingleTileKernelINS2_10policy_hubIijN4cuda3__47maximumIvEEE10Policy1000EPiSB_iS8_iiNS5_3std3__410__identityEEEvT0_T1_T2_T3_T4_T6_E12temp_storage+20];
	max.s32 	%r507, %r505, %r506;
	ld.shared.u32 	%r508, [_ZZN3cub18CUB_300001_SM_10006detail6reduce28DeviceReduceSingleTileKernelINS2_10policy_hubIijN4cuda3__47maximumIvEEE10Policy1000EPiSB_iS8_iiNS5_3std3__410__identityEEEvT0_T1_T2_T3_T4_T6_E12temp_storage+24];
	max.s32 	%r509, %r507, %r508;
	ld.shared.u32 	%r510, [_ZZN3cub18CUB_300001_SM_10006detail6reduce28DeviceReduceSingleTileKernelINS2_10policy_hubIijN4cuda3__47maximumIvEEE10Policy1000EPiSB_iS8_iiNS5_3std3__410__identityEEEvT0_T1_T2_T3_T4_T6_E12temp_storage+28];
	max.s32 	%r511, %r509, %r510;
	ld.shared.u32 	%r512, [_ZZN3cub18CUB_300001_SM_10006detail6reduce28DeviceReduceSingleTileKernelINS2_10policy_hubIijN4cuda3__47maximumIvEEE10Policy1000EPiSB_iS8_iiNS5_3std3__410__identityEEEvT0_T1_T2_T3_T4_T6_E12temp_storage+32];
	max.s32 	%r513, %r511, %r512;
	ld.shared.u32 	%r514, [_ZZN3cub18CUB_300001_SM_10006detail6reduce28DeviceReduceSingleTileKernelINS2_10policy_hubIijN4cuda3__47maximumIvEEE10Policy1000EPiSB_iS8_iiNS5_3std3__410__identityEEEvT0_T1_T2_T3_T4_T6_E12temp_storage+36];
	max.s32 	%r570, %r513, %r514;
	bra.uni 	$L__BB3_72;
$L__BB3_18:
	// begin inline asm
	mov.u32 %r433, %laneid;
	// end inline asm
	and.b32  	%r459, %r1, 992;
	add.s32 	%r460, %r459, 32;
	setp.gt.s32 	%p58, %r460, %r120;
	not.b32 	%r461, %r459;
	add.s32 	%r462, %r120, %r461;
	selp.b32 	%r457, %r462, 31, %p58;
	mov.b32 	%r436, 1;
	mov.b32 	%r458, -1;
	// begin inline asm
	shfl.sync.down.b32 %r434, %r528, %r436, %r457, %r458;
	// end inline asm
	setp.lt.s32 	%p59, %r433, %r457;
	max.s32 	%r463, %r528, %r434;
	selp.b32 	%r440, %r463, %r528, %p59;
	mov.b32 	%r441, 2;
	// begin inline asm
	shfl.sync.down.b32 %r439, %r440, %r441, %r457, %r458;
	// end inline asm
	add.s32 	%r464, %r433, 2;
	setp.gt.s32 	%p60, %r464, %r457;
	max.s32 	%r465, %r440, %r439;
	selp.b32 	%r445, %r440, %r465, %p60;
	mov.b32 	%r446, 4;
	// begin inline asm
	shfl.sync.down.b32 %r444, %r445, %r446, %r457, %r458;
	// end inline asm
	add.s32 	%r466, %r433, 4;
	setp.gt.s32 	%p61, %r466, %r457;
	max.s32 	%r467, %r445, %r444;
	selp.b32 	%r450, %r445, %r467, %p61;
	mov.b32 	%r451, 8;
	// begin inline asm
	shfl.sync.down.b32 %r449, %r450, %r451, %r457, %r458;
	// end inline asm
	add.s32 	%r468, %r433, 8;
	setp.gt.s32 	%p62, %r468, %r457;
	max.s32 	%r469, %r450, %r449;
	selp.b32 	%r455, %r450, %r469, %p62;
	mov.b32 	%r456, 16;
	// begin inline asm
	shfl.sync.down.b32 %r454, %r455, %r456, %r457, %r458;
	// end inline asm
	add.s32 	%r470, %r433, 16;
	setp.gt.s32 	%p63, %r470, %r457;
	max.s32 	%r471, %r455, %r454;
	selp.b32 	%r570, %r455, %r471, %p63;
	setp.ne.s32 	%p64, %r433, 0;
	@%p64 bra 	$L__BB3_20;
	shr.u32 	%r472, %r1, 3;
	and.b32  	%r473, %r472, 124;
	mov.u32 	%r474, _ZZN3cub18CUB_300001_SM_10006detail6reduce28DeviceReduceSingleTileKernelINS2_10policy_hubIijN4cuda3__47maximumIvEEE10Policy1000EPiSB_iS8_iiNS5_3std3__410__identityEEEvT0_T1_T2_T3_T4_T6_E12temp_storage;
	add.s32 	%r475, %r474, %r473;
	st.shared.u32 	[%r475+8], %r570;
$L__BB3_20:
	bar.sync 	0;
	setp.ne.s32 	%p65, %r1, 0;
	@%p65 bra 	$L__BB3_72;
	setp.gt.s32 	%p66, %r120, 32;
	ld.shared.u32 	%r476, [_ZZN3cub18CUB_300001_SM_10006detail6reduce28DeviceReduceSingleTileKernelINS2_10policy_hubIijN4cuda3__47maximumIvEEE10Policy1000EPiSB_iS8_iiNS5_3std3__410__identityEEEvT0_T1_T2_T3_T4_T6_E12temp_storage+12];
	max.s32 	%r477, %r570, %r476;
	selp.b32 	%r478, %r477, %r570, %p66;
	setp.gt.s32 	%p67, %r120, 64;
	ld.shared.u32 	%r479, [_ZZN3cub18CUB_300001_SM_10006detail6reduce28DeviceReduceSingleTileKernelINS2_10policy_hubIijN4cuda3__47maximumIvEEE10Policy1000EPiSB_iS8_iiNS5_3std3__410__identityEEEvT0_T1_T2_T3_T4_T6_E12temp_storage+16];
	max.s32 	%r480, %r478, %r479;
	selp.b32 	%r481, %r480, %r478, %p67;
	setp.gt.s32 	%p68, %r120, 96;
	ld.shared.u32 	%r482, [_ZZN3cub18CUB_300001_SM_10006detail6reduce28DeviceReduceSingleTileKernelINS2_10policy_hubIijN4cuda3__47maximumIvEEE10Policy1000EPiSB_iS8_iiNS5_3std3__410__identityEEEvT0_T1_T2_T3_T4_T6_E12temp_storage+20];
	max.s32 	%r483, %r481, %r482;
	selp.b32 	%r484, %r483, %r481, %p68;
	setp.gt.s32 	%p69, %r120, 128;
	ld.shared.u32 	%r485, [_ZZN3cub18CUB_300001_SM_10006detail6reduce28DeviceReduceSingleTileKernelINS2_10policy_hubIijN4cuda3__47maximumIvEEE10Policy1000EPiSB_iS8_iiNS5_3std3__410__identityEEEvT0_T1_T2_T3_T4_T6_E12temp_storage+24];
	max.s32 	%r486, %r484, %r485;
	selp.b32 	%r487, %r486, %r484, %p69;
	setp.gt.s32 	%p70, %r120, 160;
	ld.shared.u32 	%r488, [_ZZN3cub18CUB_300001_SM_10006detail6reduce28DeviceReduceSingleTileKernelINS2_10policy_hubIijN4cuda3__47maximumIvEEE10Policy1000EPiSB_iS8_iiNS5_3std3__410__identityEEEvT0_T1_T2_T3_T4_T6_E12temp_storage+28];
	max.s32 	%r489, %r487, %r488;
	selp.b32 	%r490, %r489, %r487, %p70;
	setp.gt.s32 	%p71, %r120, 192;
	ld.shared.u32 	%r491, [_ZZN3cub18CUB_300001_SM_10006detail6reduce28DeviceReduceSingleTileKernelINS2_10policy_hubIijN4cuda3__47maximumIvEEE10Policy1000EPiSB_iS8_iiNS5_3std3__410__identityEEEvT0_T1_T2_T3_T4_T6_E12temp_storage+32];
	max.s32 	%r492, %r490, %r491;
	selp.b32 	%r493, %r492, %r490, %p71;
	setp.gt.s32 	%p72, %r120, 224;
	ld.shared.u32 	%r494, [_ZZN3cub18CUB_300001_SM_10006detail6reduce28DeviceReduceSingleTileKernelINS2_10policy_hubIijN4cuda3__47maximumIvEEE10Policy1000EPiSB_iS8_iiNS5_3std3__410__identityEEEvT0_T1_T2_T3_T4_T6_E12temp_storage+36];
	max.s32 	%r495, %r493, %r494;
	selp.b32 	%r570, %r495, %r493, %p72;
	bra.uni 	$L__BB3_72;
$L__BB3_22:
	mov.u32 	%r26, %tid.x;
	shl.b32 	%r319, %r26, 2;
	mul.wide.u32 	%rd86, %r319, 4;
	add.s64 	%rd76, %rd16, %rd86;
	// begin inline asm
	ld.global.nc.v2.u64 {%rd74, %rd75}, [%rd76];
	// end inline asm
	mov.b64 	{%r320, %r321}, %rd75;
	mov.b64 	{%r322, %r323}, %rd74;
	add.s64 	%rd79, %rd76, 4096;
	// begin inline asm
	ld.global.nc.v2.u64 {%rd77, %rd78}, [%rd79];
	// end inline asm
	mov.b64 	{%r324, %r325}, %rd78;
	mov.b64 	{%r326, %r327}, %rd77;
	add.s64 	%rd82, %rd76, 8192;
	// begin inline asm
	ld.global.nc.v2.u64 {%rd80, %rd81}, [%rd82];
	// end inline asm
	mov.b64 	{%r328, %r329}, %rd81;
	mov.b64 	{%r330, %r331}, %rd80;
	add.s64 	%rd85, %rd76, 12288;
	// begin inline asm
	ld.global.nc.v2.u64 {%rd83, %rd84}, [%rd85];
	// end inline asm
	mov.b64 	{%r332, %r333}, %rd84;
	mov.b64 	{%r334, %r335}, %rd83;
	max.s32 	%r336, %r322, %r323;
	max.s32 	%r337, %r336, %r320;
	max.s32 	%r338, %r321, %r326;
	max.s32 	%r339, %r338, %r327;
	max.s32 	%r340, %r324, %r325;
	max.s32 	%r341, %r340, %r330;
	max.s32 	%r342, %r331, %r328;
	max.s32 	%r343, %r342, %r329;
	max.s32 	%r344, %r334, %r335;
	max.s32 	%r345, %r344, %r332;
	max.s32 	%r346, %r337, %r339;
	max.s32 	%r347, %r346, %r341;
	max.s32 	%r348, %r343, %r345;
	max.s32 	%r349, %r348, %r333;
	max.s32 	%r543, %r347, %r349;
	setp.lt.u32 	%p40, %r120, 8192;
	mov.b32 	%r532, 4096;
	@%p40 bra 	$L__BB3_26;
	add.s32 	%r28, %r120, -4096;
	mov.b32 	%r532, 4096;
$L__BB3_24:
	mul.wide.s32 	%rd99, %r532, 4;
	add.s64 	%rd89, %rd76, %rd99;
	// begin inline asm
	ld.global.nc.v2.u64 {%rd87, %rd88}, [%rd89];
	// end inline asm
	mov.b64 	{%r351, %r352}, %rd88;
	mov.b64 	{%r353, %r354}, %rd87;
	add.s64 	%rd92, %rd89, 4096;
	// begin inline asm
	ld.global.nc.v2.u64 {%rd90, %rd91}, [%rd92];
	// end inline asm
	mov.b64 	{%r355, %r356}, %rd91;
	mov.b64 	{%r357, %r358}, %rd90;
	add.s64 	%rd95, %rd89, 8192;
	// begin inline asm
	ld.global.nc.v2.u64 {%rd93, %rd94}, [%rd95];
	// end inline asm
	mov.b64 	{%r359, %r360}, %rd94;
	mov.b64 	{%r361, %r362}, %rd93;
	add.s64 	%rd98, %rd89, 12288;
	// begin inline asm
	ld.global.nc.v2.u64 {%rd96, %rd97}, [%rd98];
	// end inline asm
	mov.b64 	{%r363, %r364}, %rd97;
	mov.b64 	{%r365, %r366}, %rd96;
	max.s32 	%r367, %r543, %r353;
	max.s32 	%r368, %r367, %r354;
	max.s32 	%r369, %r351, %r352;
	max.s32 	%r370, %r369, %r357;
	max.s32 	%r371, %r358, %r355;
	max.s32 	%r372, %r371, %r356;
	max.s32 	%r373, %r361, %r362;
	max.s32 	%r374, %r373, %r359;
	max.s32 	%r375, %r360, %r365;
	max.s32 	%r376, %r375, %r366;
	max.s32 	%r377, %r363, %r364;
	max.s32 	%r378, %r368, %r370;
	max.s32 	%r379, %r378, %r372;
	max.s32 	%r380, %r374, %r376;
	max.s32 	%r381, %r380, %r377;
	max.s32 	%r543, %r379, %r381;
	sub.s32 	%r382, %r120, %r532;
	setp.lt.s32 	%p41, %r382, 4096;
	@%p41 bra 	$L__BB3_34;
	add.s32 	%r532, %r532, 4096;
	setp.le.s32 	%p42, %r532, %r28;
	@%p42 bra 	$L__BB3_24;
$L__BB3_26:
	setp.le.s32 	%p43, %r120, %r532;
	@%p43 bra 	$L__BB3_34;
	sub.s32 	%r35, %r120, %r532;
	setp.ge.s32 	%p44, %r26, %r35;
	@%p44 bra 	$L__BB3_34;
	not.b32 	%r384, %r26;
	add.s32 	%r385, %r120, %r384;
	sub.s32 	%r36, %r385, %r532;
	and.b32  	%r386, %r36, 768;
	setp.eq.s32 	%p45, %r386, 768;
	mov.u32 	%r537, %r26;
	@%p45 bra 	$L__BB3_31;
	add.s32 	%r534, %r26, %r532;
	shr.u32 	%r387, %r36, 8;
	add.s32 	%r388, %r387, 1;
	and.b32  	%r389, %r388, 3;
	neg.s32 	%r533, %r389;
	mov.u32 	%r537, %r26;
$L__BB3_30:
	.pragma "nounroll";
	mul.wide.u32 	%rd101, %r534, 4;
	add.s64 	%rd100, %rd16, %rd101;
	// begin inline asm
	ld.global.nc.u32 %r390, [%rd100];
	// end inline asm
	max.s32 	%r543, %r543, %r390;
	add.s32 	%r537, %r537, 256;
	add.s32 	%r534, %r534, 256;
	add.s32 	%r533, %r533, 1;
	setp.ne.s32 	%p46, %r533, 0;
	@%p46 bra 	$L__BB3_30;
$L__BB3_31:
	setp.lt.u32 	%p47, %r36, 768;
	@%p47 bra 	$L__BB3_34;
	cvt.u64.u32 	%rd102, %r537;
	cvt.u64.u32 	%rd103, %r532;
	add.s64 	%rd104, %rd102, %rd103;
	shl.b64 	%rd105, %rd104, 2;
	add.s64 	%rd106, %rd105, %rd16;
	add.s64 	%rd122, %rd106, 2048;
	add.s32 	%r540, %r537, %r532;
$L__BB3_33:
	mul.wide.u32 	%rd111, %r540, 4;
	add.s64 	%rd107, %rd16, %rd111;
	// begin inline asm
	ld.global.nc.u32 %r391, [%rd107];
	// end inline asm
	max.s32 	%r395, %r543, %r391;
	add.s64 	%rd108, %rd122, -1024;
	// begin inline asm
	ld.global.nc.u32 %r392, [%rd108];
	// end inline asm
	max.s32 	%r396, %r395, %r392;
	// begin inline asm
	ld.global.nc.u32 %r393, [%rd122];
	// end inline asm
	max.s32 	%r397, %r396, %r393;
	add.s64 	%rd110, %rd122, 1024;
	// begin inline asm
	ld.global.nc.u32 %r394, [%rd110];
	// end inline asm
	max.s32 	%r543, %r397, %r394;
	add.s32 	%r537, %r537, 1024;
	add.s64 	%rd122, %rd122, 4096;
	add.s32 	%r540, %r540, 1024;
	setp.lt.s32 	%p48, %r537, %r35;
	@%p48 bra 	$L__BB3_33;
$L__BB3_34:
	// begin inline asm
	mov.u32 %r398, %laneid;
	// end inline asm
	mov.b32 	%r399, -1;
	redux.sync.max.s32 %r570, %r543, %r399;
	setp.ne.s32 	%p49, %r398, 0;
	@%p49 bra 	$L__BB3_36;
	shr.u32 	%r400, %r26, 3;
	and.b32  	%r401, %r400, 124;
	mov.u32 	%r402, _ZZN3cub18CUB_300001_SM_10006detail6reduce28DeviceReduceSingleTileKernelINS2_10policy_hubIijN4cuda3__47maximumIvEEE10Policy1000EPiSB_iS8_iiNS5_3std3__410__identityEEEvT0_T1_T2_T3_T4_T6_E12temp_storage;
	add.s32 	%r403, %r402, %r401;
	st.shared.u32 	[%r403+8], %r570;
$L__BB3_36:
	bar.sync 	0;
	setp.ne.s32 	%p50, %r26, 0;
	@%p50 bra 	$L__BB3_72;
	ld.shared.u32 	%r404, [_ZZN3cub18CUB_300001_SM_10006detail6reduce28DeviceReduceSingleTileKernelINS2_10policy_hubIijN4cuda3__47maximumIvEEE10Policy1000EPiSB_iS8_iiNS5_3std3__410__identityEEEvT0_T1_T2_T3_T4_T6_E12temp_storage+12];
	max.s32 	%r405, %r570, %r404;
	ld.shared.u32 	%r406, [_ZZN3cub18CUB_300001_SM_10006detail6reduce28DeviceReduceSingleTileKernelINS2_10policy_hubIijN4cuda3__47maximumIvEEE10Policy1000EPiSB_iS8_iiNS5_3std3__410__identityEEEvT0_T1_T2_T3_T4_T6_E12temp_storage+16];
	max.s32 	%r407, %r405, %r406;
	ld.shared.u32 	%r408, [_ZZN3cub18CUB_300001_SM_10006detail6reduce28DeviceReduceSingleTileKernelINS2_10policy_hubIijN4cuda3__47maximumIvEEE10Policy1000EPiSB_iS8_iiNS5_3std3__410__identityEEEvT0_T1_T2_T3_T4_T6_E12temp_storage+20];
	max.s32 	%r409, %r407, %r408;
	ld.shared.u32 	%r410, [_ZZN3cub18CUB_300001_SM_10006detail6reduce28DeviceReduceSingleTileKernelINS2_10policy_hubIijN4cuda3__47maximumIvEEE10Policy1000EPiSB_iS8_iiNS5_3std3__410__identityEEEvT0_T1_T2_T3_T4_T6_E12temp_storage+24];
	max.s32 	%r411, %r409, %r410;
	ld.shared.u32 	%r412, [_ZZN3cub18CUB_300001_SM_10006detail6reduce28DeviceReduceSingleTileKernelINS2_10policy_hubIijN4cuda3__47maximumIvEEE10Policy1000EPiSB_iS8_iiNS5_3std3__410__identityEEEvT0_T1_T2_T3_T4_T6_E12temp_storage+28];
	max.s32 	%r413, %r411, %r412;
	ld.shared.u32 	%r414, [_ZZN3cub18CUB_300001_SM_10006detail6reduce28DeviceReduceSingleTileKernelINS2_10policy_hubIijN4cuda3__47maximumIvEEE10Policy1000EPiSB_iS8_iiNS5_3std3__410__identityEEEvT0_T1_T2_T3_T4_T6_E12temp_storage+32];
	max.s32 	%r415, %r413, %r414;
	ld.shared.u32 	%r416, [_ZZN3cub18CUB_300001_SM_10006detail6reduce28DeviceReduceSingleTileKernelINS2_10policy_hubIijN4cuda3__47maximumIvEEE10Policy1000EPiSB_iS8_iiNS5_3std3__410__identityEEEvT0_T1_T2_T3_T4_T6_E12temp_storage+36];
	max.s32 	%r570, %r415, %r416;
	bra.uni 	$L__BB3_72;
$L__BB3_38:
	setp.gt.s32 	%p3, %r120, 4095;
	@%p3 bra 	$L__BB3_56;
	mov.u32 	%r60, %tid.x;
	setp.ge.s32 	%p15, %r60, %r120;
	mov.b32 	%r554, 0;
	mov.u32 	%r549, %r60;
	@%p15 bra 	$L__BB3_41;
	mul.wide.u32 	%rd66, %r60, 4;
	add.s64 	%rd65, %rd16, %rd66;
	// begin inline asm
	ld.global.nc.u32 %r554, [%rd65];
	// end inline asm
	add.s32 	%r549, %r60, 256;
$L__BB3_41:
	setp.ge.s32 	%p16, %r549, %r120;
	@%p16 bra 	$L__BB3_47;
	not.b32 	%r223, %r549;
	add.s32 	%r65, %r120, %r223;
	and.b32  	%r224, %r65, 768;
	setp.eq.s32 	%p17, %r224, 768;
	@%p17 bra 	$L__BB3_45;
	mul.wide.u32 	%rd67, %r549, 4;
	add.s64 	%rd123, %rd16, %rd67;
	shr.u32 	%r225, %r65, 8;
	add.s32 	%r226, %r225, 1;
	and.b32  	%r227, %r226, 3;
	neg.s32 	%r546, %r227;
$L__BB3_44:
	.pragma "nounroll";
	// begin inline asm
	ld.global.nc.u32 %r228, [%rd123];
	// end inline asm
	max.s32 	%r554, %r554, %r228;
	add.s32 	%r549, %r549, 256;
	add.s64 	%rd123, %rd123, 1024;
	add.s32 	%r546, %r546, 1;
	setp.ne.s32 	%p18, %r546, 0;
	@%p18 bra 	$L__BB3_44;
$L__BB3_45:
	setp.lt.u32 	%p19, %r65, 768;
	@%p19 bra 	$L__BB3_47;
$L__BB3_46:
	mul.wide.s32 	%rd73, %r549, 4;
	add.s64 	%rd69, %rd16, %rd73;
	// begin inline asm
	ld.global.nc.u32 %r229, [%rd69];
	// end inline asm
	max.s32 	%r233, %r554, %r229;
	add.s64 	%rd70, %rd69, 1024;
	// begin inline asm
	ld.global.nc.u32 %r230, [%rd70];
	// end inline asm
	max.s32 	%r234, %r233, %r230;
	add.s64 	%rd71, %rd69, 2048;
	// begin inline asm
	ld.global.nc.u32 %r231, [%rd71];
	// end inline asm
	max.s32 	%r235, %r234, %r231;
	add.s64 	%rd72, %rd69, 3072;
	// begin inline asm
	ld.global.nc.u32 %r232, [%rd72];
	// end inline asm
	max.s32 	%r554, %r235, %r232;
	add.s32 	%r549, %r549, 1024;
	setp.lt.s32 	%p20, %r549, %r120;
	@%p20 bra 	$L__BB3_46;
$L__BB3_47:
	setp.lt.s32 	%p21, %r120, 256;
	@%p21 bra 	$L__BB3_52;
	// begin inline asm
	mov.u32 %r299, %laneid;
	// end inline asm
	mov.b32 	%r300, -1;
	redux.sync.max.s32 %r570, %r554, %r300;
	setp.ne.s32 	%p37, %r299, 0;
	@%p37 bra 	$L__BB3_50;
	shr.u32 	%r301, %r60, 3;
	and.b32  	%r302, %r301, 124;
	mov.u32 	%r303, _ZZN3cub18CUB_300001_SM_10006detail6reduce28DeviceReduceSingleTileKernelINS2_10policy_hubIijN4cuda3__47maximumIvEEE10Policy1000EPiSB_iS8_iiNS5_3std3__410__identityEEEvT0_T1_T2_T3_T4_T6_E12temp_storage;
	add.s32 	%r304, %r303, %r302;
	st.shared.u32 	[%r304+8], %r570;
$L__BB3_50:
	bar.sync 	0;
	setp.ne.s32 	%p38, %r60, 0;
	@%p38 bra 	$L__BB3_72;
	ld.shared.u32 	%r305, [_ZZN3cub18CUB_300001_SM_10006detail6reduce28DeviceReduceSingleTileKernelINS2_10policy_hubIijN4cuda3__47maximumIvEEE10Policy1000EPiSB_iS8_iiNS5_3std3__410__identityEEEvT0_T1_T2_T3_T4_T6_E12temp_storage+12];
	max.s32 	%r306, %r570, %r305;
	ld.shared.u32 	%r307, [_ZZN3cub18CUB_300001_SM_10006detail6reduce28DeviceReduceSingleTileKernelINS2_10policy_hubIijN4cuda3__47maximumIvEEE10Policy1000EPiSB_iS8_iiNS5_3std3__410__identityEEEvT0_T1_T2_T3_T4_T6_E12temp_storage+16];
	max.s32 	%r308, %r306, %r307;
	ld.shared.u32 	%r309, [_ZZN3cub18CUB_300001_SM_10006detail6reduce28DeviceReduceSingleTileKernelINS2_10policy_hubIijN4cuda3__47maximumIvEEE10Policy1000EPiSB_iS8_iiNS5_3std3__410__identityEEEvT0_T1_T2_T3_T4_T6_E12temp_storage+20];
	max.s32 	%r310, %r308, %r309;
	ld.shared.u32 	%r311, [_ZZN3cub18CUB_300001_SM_10006detail6reduce28DeviceReduceSingleTileKernelINS2_10policy_hubIijN4cuda3__47maximumIvEEE10Policy1000EPiSB_iS8_iiNS5_3std3__410__identityEEEvT0_T1_T2_T3_T4_T6_E12temp_storage+24];
	max.s32 	%r312, %r310, %r311;
	ld.shared.u32 	%r313, [_ZZN3cub18CUB_300001_SM_10006detail6reduce28DeviceReduceSingleTileKernelINS2_10policy_hubIijN4cuda3__47maximumIvEEE10Policy1000EPiSB_iS8_iiNS5_3std3__410__identityEEEvT0_T1_T2_T3_T4_T6_E12temp_storage+28];
	max.s32 	%r314, %r312, %r313;
	ld.shared.u32 	%r315, [_ZZN3cub18CUB_300001_SM_10006detail6reduce28DeviceReduceSingleTileKernelINS2_10policy_hubIijN4cuda3__47maximumIvEEE10Policy1000EPiSB_iS8_iiNS5_3std3__410__identityEEEvT0_T1_T2_T3_T4_T6_E12temp_storage+32];
	max.s32 	%r316, %r314, %r315;
	ld.shared.u32 	%r317, [_ZZN3cub18CUB_300001_SM_10006detail6reduce28DeviceReduceSingleTileKernelINS2_10policy_hubIijN4cuda3__47maximumIvEEE10Policy1000EPiSB_iS8_iiNS5_3std3__410__identityEEEvT0_T1_T2_T3_T4_T6_E12temp_storage+36];
	max.s32 	%r570, %r316, %r317;
	bra.uni 	$L__BB3_72;
$L__BB3_52:
	// begin inline asm
	mov.u32 %r236, %laneid;
	// end inline asm
	and.b32  	%r262, %r60, 992;
	add.s32 	%r263, %r262, 32;
	setp.gt.s32 	%p22, %r263, %r120;
	not.b32 	%r264, %r262;
	add.s32 	%r265, %r120, %r264;
	selp.b32 	%r260, %r265, 31, %p22;
	mov.b32 	%r239, 1;
	mov.b32 	%r261, -1;
	// begin inline asm
	shfl.sync.down.b32 %r237, %r554, %r239, %r260, %r261;
	// end inline asm
	setp.lt.s32 	%p23, %r236, %r260;
	max.s32 	%r266, %r554, %r237;
	selp.b32 	%r243, %r266, %r554, %p23;
	mov.b32 	%r244, 2;
	// begin inline asm
	shfl.sync.down.b32 %r242, %r243, %r244, %r260, %r261;
	// end inline asm
	add.s32 	%r267, %r236, 2;
	setp.gt.s32 	%p24, %r267, %r260;
	max.s32 	%r268, %r243, %r242;
	selp.b32 	%r248, %r243, %r268, %p24;
	mov.b32 	%r249, 4;
	// begin inline asm
	shfl.sync.down.b32 %r247, %r248, %r249, %r260, %r261;
	// end inline asm
	add.s32 	%r269, %r236, 4;
	setp.gt.s32 	%p25, %r269, %r260;
	max.s32 	%r270, %r248, %r247;
	selp.b32 	%r253, %r248, %r270, %p25;
	mov.b32 	%r254, 8;
	// begin inline asm
	shfl.sync.down.b32 %r252, %r253, %r254, %r260, %r261;
	// end inline asm
	add.s32 	%r271, %r236, 8;
	setp.gt.s32 	%p26, %r271, %r260;
	max.s32 	%r272, %r253, %r252;
	selp.b32 	%r258, %r253, %r272, %p26;
	mov.b32 	%r259, 16;
	// begin inline asm
	shfl.sync.down.b32 %r257, %r258, %r259, %r260, %r261;
	// end inline asm
	add.s32 	%r273, %r236, 16;
	setp.gt.s32 	%p27, %r273, %r260;
	max.s32 	%r274, %r258, %r257;
	selp.b32 	%r570, %r258, %r274, %p27;
	setp.ne.s32 	%p28, %r236, 0;
	@%p28 bra 	$L__BB3_54;
	shr.u32 	%r275, %r60, 3;
	and.b32  	%r276, %r275, 124;
	mov.u32 	%r277, _ZZN3cub18CUB_300001_SM_10006detail6reduce28DeviceReduceSingleTileKernelINS2_10policy_hubIijN4cuda3__47maximumIvEEE10Policy1000EPiSB_iS8_iiNS5_3std3__410__identityEEEvT0_T1_T2_T3_T4_T6_E12temp_storage;
	add.s32 	%r278, %r277, %r276;
	st.shared.u32 	[%r278+8], %r570;
$L__BB3_54:
	bar.sync 	0;
	setp.ne.s32 	%p29, %r60, 0;
	@%p29 bra 	$L__BB3_72;
	setp.gt.s32 	%p30, %r120, 32;
	ld.shared.u32 	%r279, [_ZZN3cub18CUB_300001_SM_10006detail6reduce28DeviceReduceSingleTileKernelINS2_10policy_hubIijN4cuda3__47maximumIvEEE10Policy1000EPiSB_iS8_iiNS5_3std3__410__identityEEEvT0_T1_T2_T3_T4_T6_E12temp_storage+12];
	max.s32 	%r280, %r570, %r279;
	selp.b32 	%r281, %r280, %r570, %p30;
	setp.gt.s32 	%p31, %r120, 64;
	ld.shared.u32 	%r282, [_ZZN3cub18CUB_300001_SM_10006detail6reduce28DeviceReduceSingleTileKernelINS2_10policy_hubIijN4cuda3__47maximumIvEEE10Policy1000EPiSB_iS8_iiNS5_3std3__410__identityEEEvT0_T1_T2_T3_T4_T6_E12temp_storage+16];
	max.s32 	%r283, %r281, %r282;
	selp.b32 	%r284, %r283, %r281, %p31;
	setp.gt.s32 	%p32, %r120, 96;
	ld.shared.u32 	%r285, [_ZZN3cub18CUB_300001_SM_10006detail6reduce28DeviceReduceSingleTileKernelINS2_10policy_hubIijN4cuda3__47maximumIvEEE10Policy1000EPiSB_iS8_iiNS5_3std3__410__identityEEEvT0_T1_T2_T3_T4_T6_E12temp_storage+20];
	max.s32 	%r286, %r284, %r285;
	selp.b32 	%r287, %r286, %r284, %p32;
	setp.gt.s32 	%p33, %r120, 128;
	ld.shared.u32 	%r288, [_ZZN3cub18CUB_300001_SM_10006detail6reduce28DeviceReduceSingleTileKernelINS2_10policy_hubIijN4cuda3__47maximumIvEEE10Policy1000EPiSB_iS8_iiNS5_3std3__410__identityEEEvT0_T1_T2_T3_T4_T6_E12temp_storage+24];
	max.s32 	%r289, %r287, %r288;
	selp.b32 	%r290, %r289, %r287, %p33;
	setp.gt.s32 	%p34, %r120, 160;
	ld.shared.u32 	%r291, [_ZZN3cub18CUB_300001_SM_10006detail6reduce28DeviceReduceSingleTileKernelINS2_10policy_hubIijN4cuda3__47maximumIvEEE10Policy1000EPiSB_iS8_iiNS5_3std3__410__identityEEEvT0_T1_T2_T3_T4_T6_E12temp_storage+28];
	max.s32 	%r292, %r290, %r291;
	selp.b32 	%r293, %r292, %r290, %p34;
	setp.gt.s32 	%p35, %r120, 192;
	ld.shared.u32 	%r294, [_ZZN3cub18CUB_300001_SM_10006detail6reduce28DeviceReduceSingleTileKernelINS2_10policy_hubIijN4cuda3__47maximumIvEEE10Policy1000EPiSB_iS8_iiNS5_3std3__410__identityEEEvT0_T1_T2_T3_T4_T6_E12temp_storage+32];
	max.s32 	%r295, %r293, %r294;
	selp.b32 	%r296, %r295, %r293, %p35;
	setp.gt.s32 	%p36, %r120, 224;
	ld.shared.u32 	%r297, [_ZZN3cub18CUB_300001_SM_10006detail6reduce28DeviceReduceSingleTileKernelINS2_10policy_hubIijN4cuda3__47maximumIvEEE10Policy1000EPiSB_iS8_iiNS5_3std3__410__identityEEEvT0_T1_T2_T3_T4_T6_E12temp_storage+36];
	max.s32 	%r298, %r296, %r297;
	selp.b32 	%r570, %r298, %r296, %p36;
	bra.uni 	$L__BB3_72;
$L__BB3_56:
	mov.u32 	%r85, %tid.x;
	mul.wide.u32 	%rd35, %r85, 4;
	add.s64 	%rd19, %rd16, %rd35;
	// begin inline asm
	ld.global.nc.u32 %r122, [%rd19];
	// end inline asm
	add.s64 	%rd20, %rd19, 1024;
	// begin inline asm
	ld.global.nc.u32 %r123, [%rd20];
	// end inline asm
	add.s64 	%rd21, %rd19, 2048;
	// begin inline asm
	ld.global.nc.u32 %r124, [%rd21];
	// end inline asm
	add.s64 	%rd22, %rd19, 3072;
	// begin inline asm
	ld.global.nc.u32 %r125, [%rd22];
	// end inline asm
	add.s64 	%rd23, %rd19, 4096;
	// begin inline asm
	ld.global.nc.u32 %r126, [%rd23];
	// end inline asm
	add.s64 	%rd24, %rd19, 5120;
	// begin inline asm
	ld.global.nc.u32 %r127, [%rd24];
	// end inline asm
	add.s64 	%rd25, %rd19, 6144;
	// begin inline asm
	ld.global.nc.u32 %r128, [%rd25];
	// end inline asm
	add.s64 	%rd26, %rd19, 7168;
	// begin inline asm
	ld.global.nc.u32 %r129, [%rd26];
	// end inline asm
	add.s64 	%rd27, %rd19, 8192;
	// begin inline asm
	ld.global.nc.u32 %r130, [%rd27];
	// end inline asm
	add.s64 	%rd28, %rd19, 9216;
	// begin inline asm
	ld.global.nc.u32 %r131, [%rd28];
	// end inline asm
	add.s64 	%rd29, %rd19, 10240;
	// begin inline asm
	ld.global.nc.u32 %r132, [%rd29];
	// end inline asm
	add.s64 	%rd30, %rd19, 11264;
	// begin inline asm
	ld.global.nc.u32 %r133, [%rd30];
	// end inline asm
	add.s64 	%rd31, %rd19, 12288;
	// begin inline asm
	ld.global.nc.u32 %r134, [%rd31];
	// end inline asm
	add.s64 	%rd32, %rd19, 13312;
	// begin inline asm
	ld.global.nc.u32 %r135, [%rd32];
	// end inline asm
	add.s64 	%rd33, %rd19, 14336;
	// begin inline asm
	ld.global.nc.u32 %r136, [%rd33];
	// end inline asm
	add.s64 	%rd34, %rd19, 15360;
	// begin inline asm
	ld.global.nc.u32 %r137, [%rd34];
	// end inline asm
	max.s32 	%r139, %r122, %r123;
	max.s32 	%r140, %r139, %r124;
	max.s32 	%r141, %r125, %r126;
	max.s32 	%r142, %r141, %r127;
	max.s32 	%r143, %r128, %r129;
	max.s32 	%r144, %r143, %r130;
	max.s32 	%r145, %r131, %r132;
	max.s32 	%r146, %r145, %r133;
	max.s32 	%r147, %r134, %r135;
	max.s32 	%r148, %r147, %r136;
	max.s32 	%r149, %r140, %r142;
	max.s32 	%r150, %r149, %r144;
	max.s32 	%r151, %r146, %r148;
	max.s32 	%r152, %r151, %r137;
	max.s32 	%r569, %r150, %r152;
	setp.lt.u32 	%p4, %r120, 8192;
	mov.b32 	%r558, 4096;
	@%p4 bra 	$L__BB3_60;
	add.s32 	%r87, %r120, -4096;
	mov.b32 	%r558, 4096;
$L__BB3_58:
	mul.wide.s32 	%rd52, %r558, 4;
	add.s64 	%rd36, %rd19, %rd52;
	// begin inline asm
	ld.global.nc.u32 %r154, [%rd36];
	// end inline asm
	add.s64 	%rd37, %rd36, 1024;
	// begin inline asm
	ld.global.nc.u32 %r155, [%rd37];
	// end inline asm
	add.s64 	%rd38, %rd36, 2048;
	// begin inline asm
	ld.global.nc.u32 %r156, [%rd38];
	// end inline asm
	add.s64 	%rd39, %rd36, 3072;
	// begin inline asm
	ld.global.nc.u32 %r157, [%rd39];
	// end inline asm
	add.s64 	%rd40, %rd36, 4096;
	// begin inline asm
	ld.global.nc.u32 %r158, [%rd40];
	// end inline asm
	add.s64 	%rd41, %rd36, 5120;
	// begin inline asm
	ld.global.nc.u32 %r159, [%rd41];
	// end inline asm
	add.s64 	%rd42, %rd36, 6144;
	// begin inline asm
	ld.global.nc.u32 %r160, [%rd42];
	// end inline asm
	add.s64 	%rd43, %rd36, 7168;
	// begin inline asm
	ld.global.nc.u32 %r161, [%rd43];
	// end inline asm
	add.s64 	%rd44, %rd36, 8192;
	// begin inline asm
	ld.global.nc.u32 %r162, [%rd44];
	// end inline asm
	add.s64 	%rd45, %rd36, 9216;
	// begin inline asm
	ld.global.nc.u32 %r163, [%rd45];
	// end inline asm
	add.s64 	%rd46, %rd36, 10240;
	// begin inline asm
	ld.global.nc.u32 %r164, [%rd46];
	// end inline asm
	add.s64 	%rd47, %rd36, 11264;
	// begin inline asm
	ld.global.nc.u32 %r165, [%rd47];
	// end inline asm
	add.s64 	%rd48, %rd36, 12288;
	// begin inline asm
	ld.global.nc.u32 %r166, [%rd48];
	// end inline asm
	add.s64 	%rd49, %rd36, 13312;
	// begin inline asm
	ld.global.nc.u32 %r167, [%rd49];
	// end inline asm
	add.s64 	%rd50, %rd36, 14336;
	// begin inline asm
	ld.global.nc.u32 %r168, [%rd50];
	// end inline asm
	add.s64 	%rd51, %rd36, 15360;
	// begin inline asm
	ld.global.nc.u32 %r169, [%rd51];
	// end inline asm
	max.s32 	%r170, %r569, %r154;
	max.s32 	%r171, %r170, %r155;
	max.s32 	%r172, %r156, %r157;
	max.s32 	%r173, %r172, %r158;
	max.s32 	%r174, %r159, %r160;
	max.s32 	%r175, %r174, %r161;
	max.s32 	%r176, %r162, %r163;
	max.s32 	%r177, %r176, %r164;
	max.s32 	%r178, %r165, %r166;
	max.s32 	%r179, %r178, %r167;
	max.s32 	%r180, %r168, %r169;
	max.s32 	%r181, %r171, %r173;
	max.s32 	%r182, %r181, %r175;
	max.s32 	%r183, %r177, %r179;
	max.s32 	%r184, %r183, %r180;
	max.s32 	%r569, %r182, %r184;
	sub.s32 	%r185, %r120, %r558;
	setp.lt.s32 	%p5, %r185, 4096;
	@%p5 bra 	$L__BB3_68;
	add.s32 	%r558, %r558, 4096;
	setp.le.s32 	%p6, %r558, %r87;
	@%p6 bra 	$L__BB3_58;
$L__BB3_60:
	setp.le.s32 	%p7, %r120, %r558;
	@%p7 bra 	$L__BB3_68;
	sub.s32 	%r94, %r120, %r558;
	setp.ge.s32 	%p8, %r85, %r94;
	@%p8 bra 	$L__BB3_68;
	not.b32 	%r187, %r85;
	add.s32 	%r188, %r120, %r187;
	sub.s32 	%r95, %r188, %r558;
	and.b32  	%r189, %r95, 768;
	setp.eq.s32 	%p9, %r189, 768;
	mov.u32 	%r563, %r85;
	@%p9 bra 	$L__BB3_65;
	add.s32 	%r560, %r85, %r558;
	shr.u32 	%r190, %r95, 8;
	add.s32 	%r191, %r190, 1;
	and.b32  	%r192, %r191, 3;
	neg.s32 	%r559, %r192;
	mov.u32 	%r563, %r85;
$L__BB3_64:
	.pragma "nounroll";
	mul.wide.u32 	%rd54, %r560, 4;
	add.s64 	%rd53, %rd16, %rd54;
	// begin inline asm
	ld.global.nc.u32 %r193, [%rd53];
	// end inline asm
	max.s32 	%r569, %r569, %r193;
	add.s32 	%r563, %r563, 256;
	add.s32 	%r560, %r560, 256;
	add.s32 	%r559, %r559, 1;
	setp.ne.s32 	%p10, %r559, 0;
	@%p10 bra 	$L__BB3_64;
$L__BB3_65:
	setp.lt.u32 	%p11, %r95, 768;
	@%p11 bra 	$L__BB3_68;
	cvt.u64.u32 	%rd55, %r563;
	cvt.u64.u32 	%rd56, %r558;
	add.s64 	%rd57, %rd55, %rd56;
	shl.b64 	%rd58, %rd57, 2;
	add.s64 	%rd59, %rd58, %rd16;
	add.s64 	%rd124, %rd59, 2048;
	add.s32 	%r566, %r563, %r558;
$L__BB3_67:
	mul.wide.u32 	%rd64, %r566, 4;
	add.s64 	%rd60, %rd16, %rd64;
	// begin inline asm
	ld.global.nc.u32 %r194, [%rd60];
	// end inline asm
	max.s32 	%r198, %r569, %r194;
	add.s64 	%rd61, %rd124, -1024;
	// begin inline asm
	ld.global.nc.u32 %r195, [%rd61];
	// end inline asm
	max.s32 	%r199, %r198, %r195;
	// begin inline asm
	ld.global.nc.u32 %r196, [%rd124];
	// end inline asm
	max.s32 	%r200, %r199, %r196;
	add.s64 	%rd63, %rd124, 1024;
	// begin inline asm
	ld.global.nc.u32 %r197, [%rd63];
	// end inline asm
	max.s32 	%r569, %r200, %r197;
	add.s32 	%r563, %r563, 1024;
	add.s64 	%rd124, %rd124, 4096;
	add.s32 	%r566, %r566, 1024;
	setp.lt.s32 	%p12, %r563, %r94;
	@%p12 bra 	$L__BB3_67;
$L__BB3_68:
	// begin inline asm
	mov.u32 %r201, %laneid;
	// end inline asm
	mov.b32 	%r202, -1;
	redux.sync.max.s32 %r570, %r569, %r202;
	setp.ne.s32 	%p13, %r201, 0;
	@%p13 bra 	$L__BB3_70;
	shr.u32 	%r203, %r85, 3;
	and.b32  	%r204, %r203, 124;
	mov.u32 	%r205, _ZZN3cub18CUB_300001_SM_10006detail6reduce28DeviceReduceSingleTileKernelINS2_10policy_hubIijN4cuda3__47maximumIvEEE10Policy1000EPiSB_iS8_iiNS5_3std3__410__identityEEEvT0_T1_T2_T3_T4_T6_E12temp_storage;
	add.s32 	%r206, %r205, %r204;
	st.shared.u32 	[%r206+8], %r570;
$L__BB3_70:
	bar.sync 	0;
	setp.ne.s32 	%p14, %r85, 0;
	@%p14 bra 	$L__BB3_72;
	ld.shared.u32 	%r207, [_ZZN3cub18CUB_300001_SM_10006detail6reduce28DeviceReduceSingleTileKernelINS2_10policy_hubIijN4cuda3__47maximumIvEEE10Policy1000EPiSB_iS8_iiNS5_3std3__410__identityEEEvT0_T1_T2_T3_T4_T6_E12temp_storage+12];
	max.s32 	%r208, %r570, %r207;
	ld.shared.u32 	%r209, [_ZZN3cub18CUB_300001_SM_10006detail6reduce28DeviceReduceSingleTileKernelINS2_10policy_hubIijN4cuda3__47maximumIvEEE10Policy1000EPiSB_iS8_iiNS5_3std3__410__identityEEEvT0_T1_T2_T3_T4_T6_E12temp_storage+16];
	max.s32 	%r210, %r208, %r209;
	ld.shared.u32 	%r211, [_ZZN3cub18CUB_300001_SM_10006detail6reduce28DeviceReduceSingleTileKernelINS2_10policy_hubIijN4cuda3__47maximumIvEEE10Policy1000EPiSB_iS8_iiNS5_3std3__410__identityEEEvT0_T1_T2_T3_T4_T6_E12temp_storage+20];
	max.s32 	%r212, %r210, %r211;
	ld.shared.u32 	%r213, [_ZZN3cub18CUB_300001_SM_10006detail6reduce28DeviceReduceSingleTileKernelINS2_10policy_hubIijN4cuda3__47maximumIvEEE10Policy1000EPiSB_iS8_iiNS5_3std3__410__identityEEEvT0_T1_T2_T3_T4_T6_E12temp_storage+24];
	max.s32 	%r214, %r212, %r213;
	ld.shared.u32 	%r215, [_ZZN3cub18CUB_300001_SM_10006detail6reduce28DeviceReduceSingleTileKernelINS2_10policy_hubIijN4cuda3__47maximumIvEEE10Policy1000EPiSB_iS8_iiNS5_3std3__410__identityEEEvT0_T1_T2_T3_T4_T6_E12temp_storage+28];
	max.s32 	%r216, %r214, %r215;
	ld.shared.u32 	%r217, [_ZZN3cub18CUB_300001_SM_10006detail6reduce28DeviceReduceSingleTileKernelINS2_10policy_hubIijN4cuda3__47maximumIvEEE10Policy1000EPiSB_iS8_iiNS5_3std3__410__identityEEEvT0_T1_T2_T3_T4_T6_E12temp_storage+32];
	max.s32 	%r218, %r216, %r217;
	ld.shared.u32 	%r219, [_ZZN3cub18CUB_300001_SM_10006detail6reduce28DeviceReduceSingleTileKernelINS2_10policy_hubIijN4cuda3__47maximumIvEEE10Policy1000EPiSB_iS8_iiNS5_3std3__410__identityEEEvT0_T1_T2_T3_T4_T6_E12temp_storage+36];
	max.s32 	%r570, %r218, %r219;
$L__BB3_72:
	mov.u32 	%r515, %tid.x;
	setp.ne.s32 	%p75, %r515, 0;
	@%p75 bra 	$L__BB3_74;
	max.s32 	%r516, %r121, %r570;
	st.global.u32 	[%rd1], %r516;
$L__BB3_74:
	ret;

}


// ===== COMPILED SASS (sm_100) =====

	.target	sm_100

	.elftype	@"ET_EXEC"


//--------------------- .note.nv.tkinfo           --------------------------
	.section	.note.nv.tkinfo,"",@"SHT_NOTE"
	.sectionflags	@"SHF_NOTE_NV_TKINFO"
	.tkinfo
        /*0018*/ 	.word	0x00000002
        /*0030*/ 	.string	""
        /*0030*/ 	.string	"ptxas"
        /*0030*/ 	.string	"Cuda compilation tools, release 13.0, V13.0.88"
        /*0030*/ 	.string	"Build cuda_13.0.r13.0/compiler.36424714_0"
        /*0030*/ 	.string	"-arch sm_100 -m 64 "



//--------------------- .note.nv.cuinfo           --------------------------
	.section	.note.nv.cuinfo,"",@"SHT_NOTE"
	.sectionflags	@"SHF_NOTE_NV_CUINFO"
        /*0018*/ 	.short	0x0002
        /*001a*/ 	.short	0x0064
        /*001c*/ 	.short	0x0082
	.zero		2


//--------------------- .nv.info                  --------------------------
	.section	.nv.info,"",@"SHT_CUDA_INFO"
	.align	4


	//----- nvinfo : EIATTR_REGCOUNT
	.align		4
        /*0000*/ 	.byte	0x04, 0x2f
        /*0002*/ 	.short	(.L_41 - .L_40)
	.align		4
.L_40:
        /*0004*/ 	.word	index@(_ZN3cub18CUB_300001_SM_10006detail11EmptyKernelIvEEvv)
        /*0008*/ 	.word	0x00000004


	//----- nvinfo : EIATTR_FRAME_SIZE
	.align		4
.L_41:
        /*000c*/ 	.byte	0x04, 0x11
        /*000e*/ 	.short	(.L_43 - .L_42)
	.align		4
.L_42:
        /*0010*/ 	.word	index@(_ZN3cub18CUB_300001_SM_10006detail11EmptyKernelIvEEvv)
        /*0014*/ 	.word	0x00000000


	//----- nvinfo : EIATTR_REGCOUNT
	.align		4
.L_43:
        /*0018*/ 	.byte	0x04, 0x2f
        /*001a*/ 	.short	(.L_45 - .L_44)
	.align		4
.L_44:
        /*001c*/ 	.word	index@(_ZN3cub18CUB_300001_SM_10006detail6reduce28DeviceReduceSingleTileKernelINS2_10policy_hubIijN4cuda3__47maximumIvEEE10Policy1000EPKiPijS8_iiNS5_3std3__410__identityEEEvT0_T1_T2_T3_T4_T6_)
        /*0020*/ 	.word	0x0000001e


	//----- nvinfo : EIATTR_FRAME_SIZE
	.align		4
.L_45:
        /*0024*/ 	.byte	0x04, 0x11
        /*0026*/ 	.short	(.L_47 - .L_46)
	.align		4
.L_46:
        /*0028*/ 	.word	index@(_ZN3cub18CUB_300001_SM_10006detail6reduce28DeviceReduceSingleTileKernelINS2_10policy_hubIijN4cuda3__47maximumIvEEE10Policy1000EPKiPijS8_iiNS5_3std3__410__identityEEEvT0_T1_T2_T3_T4_T6_)
        /*002c*/ 	.word	0x00000000


	//----- nvinfo : EIATTR_REGCOUNT
	.align		4
.L_47:
        /*0030*/ 	.byte	0x04, 0x2f
        /*0032*/ 	.short	(.L_49 - .L_48)
	.align		4
.L_48:
        /*0034*/ 	.word	index@(_ZN3cub18CUB_300001_SM_10006detail6reduce18DeviceReduceKernelINS2_10policy_hubIijN4cuda3__47maximumIvEEE10Policy1000EPKijS8_iNS5_3std3__410__identityEEEvT0_PT3_T1_NS0_13GridEvenShareISJ_EET2_T4_)
        /*0038*/ 	.word	0x00000020


	//----- nvinfo : EIATTR_FRAME_SIZE
	.align		4
.L_49:
        /*003c*/ 	.byte	0x04, 0x11
        /*003e*/ 	.short	(.L_51 - .L_50)
	.align		4
.L_50:
        /*0040*/ 	.word	index@(_ZN3cub18CUB_300001_SM_10006detail6reduce18DeviceReduceKernelINS2_10policy_hubIijN4cuda3__47maximumIvEEE10Policy1000EPKijS8_iNS5_3std3__410__identityEEEvT0_PT3_T1_NS0_13GridEvenShareISJ_EET2_T4_)
        /*0044*/ 	.word	0x00000000


	//----- nvinfo : EIATTR_REGCOUNT
	.align		4
.L_51:
        /*0048*/ 	.byte	0x04, 0x2f
        /*004a*/ 	.short	(.L_53 - .L_52)
	.align		4
.L_52:
        /*004c*/ 	.word	index@(_ZN3cub18CUB_300001_SM_10006detail6reduce28DeviceReduceSingleTileKernelINS2_10policy_hubIijN4cuda3__47maximumIvEEE10Policy1000EPiSB_iS8_iiNS5_3std3__410__identityEEEvT0_T1_T2_T3_T4_T6_)
        /*0050*/ 	.word	0x0000001e


	//----- nvinfo : EIATTR_FRAME_SIZE
	.align		4
.L_53:
        /*0054*/ 	.byte	0x04, 0x11
        /*0056*/ 	.short	(.L_55 - .L_54)
	.align		4
.L_54:
        /*0058*/ 	.word	index@(_ZN3cub18CUB_300001_SM_10006detail6reduce28DeviceReduceSingleTileKernelINS2_10policy_hubIijN4cuda3__47maximumIvEEE10Policy1000EPiSB_iS8_iiNS5_3std3__410__identityEEEvT0_T1_T2_T3_T4_T6_)
        /*005c*/ 	.word	0x00000000


	//----- nvinfo : EIATTR_MIN_STACK_SIZE
	.align		4
.L_55:
        /*0060*/ 	.byte	0x04, 0x12
        /*0062*/ 	.short	(.L_57 - .L_56)
	.align		4
.L_56:
        /*0064*/ 	.word	index@(_ZN3cub18CUB_300001_SM_10006detail6reduce28DeviceReduceSingleTileKernelINS2_10policy_hubIijN4cuda3__47maximumIvEEE10Policy1000EPiSB_iS8_iiNS5_3std3__410__identityEEEvT0_T1_T2_T3_T4_T6_)
        /*0068*/ 	.word	0x00000000


	//----- nvinfo : EIATTR_MIN_STACK_SIZE
	.align		4
.L_57:
        /*006c*/ 	.byte	0x04, 0x12
        /*006e*/ 	.short	(.L_59 - .L_58)
	.align		4
.L_58:
        /*0070*/ 	.word	index@(_ZN3cub18CUB_300001_SM_10006detail6reduce18DeviceReduceKernelINS2_10policy_hubIijN4cuda3__47maximumIvEEE10Policy1000EPKijS8_iNS5_3std3__410__identityEEEvT0_PT3_T1_NS0_13GridEvenShareISJ_EET2_T4_)
        /*0074*/ 	.word	0x00000000


	//----- nvinfo : EIATTR_MIN_STACK_SIZE
	.align		4
.L_59:
        /*0078*/ 	.byte	0x04, 0x12
        /*007a*/ 	.short	(.L_61 - .L_60)
	.align		4
.L_60:
        /*007c*/ 	.word	index@(_ZN3cub18CUB_300001_SM_10006detail6reduce28DeviceReduceSingleTileKernelINS2_10policy_hubIijN4cuda3__47maximumIvEEE10Policy1000EPKiPijS8_iiNS5_3std3__410__identityEEEvT0_T1_T2_T3_T4_T6_)
        /*0080*/ 	.word	0x00000000


	//----- nvinfo : EIATTR_MIN_STACK_SIZE
	.align		4
.L_61:
        /*0084*/ 	.byte	0x04, 0x12
        /*0086*/ 	.short	(.L_63 - .L_62)
	.align		4
.L_62:
        /*0088*/ 	.word	index@(_ZN3cub18CUB_300001_SM_10006detail11EmptyKernelIvEEvv)
        /*008c*/ 	.word	0x00000000
.L_63:


//--------------------- .nv.compat                --------------------------
	.section	.nv.compat,"",@"SHT_CUDA_COMPAT_INFO"
	.align	4
        /*0000*/ 	.byte	0x02, 0x09, 0x00, 0x00, 0x02, 0x02, 0x01, 0x00, 0x02, 0x05, 0x05, 0x00, 0x03, 0x07, 0x01, 0x01
        /*0010*/ 	.byte	0x02, 0x03, 0x00, 0x00, 0x02, 0x06, 0x01, 0x00, 0x04, 0x0b, 0x08, 0x00, 0x09, 0x00, 0x00, 0x00
        /*0020*/ 	.byte	0x00, 0x00, 0x00, 0x00


//--------------------- .nv.info._ZN3cub18CUB_300001_SM_10006detail6reduce28DeviceReduceSingleTileKernelINS2_10policy_hubIijN4cuda3__47maximumIvEEE10Policy1000EPiSB_iS8_iiNS5_3std3__410__identityEEEvT0_T1_T2_T3_T4_T6_ --------------------------
	.section	.nv.info._ZN3cub18CUB_300001_SM_10006detail6reduce28DeviceReduceSingleTileKernelINS2_10policy_hubIijN4cuda3__47maximumIvEEE10Policy1000EPiSB_iS8_iiNS5_3std3__410__identityEEEvT0_T1_T2_T3_T4_T6_,"",@"SHT_CUDA_INFO"
	.sectionflags	@""
	.align	4


	//----- nvinfo : EIATTR_CUDA_API_VERSION
	.align		4
        /*0000*/ 	.byte	0x04, 0x37
        /*0002*/ 	.short	(.L_65 - .L_64)
.L_64:
        /*0004*/ 	.word	0x00000082


	//----- nvinfo : EIATTR_KPARAM_INFO
	.align		4
.L_65:
        /*0008*/ 	.byte	0x04, 0x17
        /*000a*/ 	.short	(.L_67 - .L_66)
.L_66:
        /*000c*/ 	.word	0x00000000
        /*0010*/ 	.short	0x0005
        /*0012*/ 	.short	0x001c
        /*0014*/ 	.byte	0x00, 0xf0, 0x05, 0x00


	//----- nvinfo : EIATTR_KPARAM_INFO
	.align		4
.L_67:
        /*0018*/ 	.byte	0x04, 0x17
        /*001a*/ 	.short	(.L_69 - .L_68)
.L_68:
        /*001c*/ 	.word	0x00000000
        /*0020*/ 	.short	0x0004
        /*0022*/ 	.short	0x0018
        /*0024*/ 	.byte	0x00, 0xf0, 0x11, 0x00


	//----- nvinfo : EIATTR_KPARAM_INFO
	.align		4
.L_69:
        /*0028*/ 	.byte	0x04, 0x17
        /*002a*/ 	.short	(.L_71 - .L_70)
.L_70:
        /*002c*/ 	.word	0x00000000
        /*0030*/ 	.short	0x0003
        /*0032*/ 	.short	0x0014
        /*0034*/ 	.byte	0x00, 0xf0, 0x05, 0x00


	//----- nvinfo : EIATTR_KPARAM_INFO
	.align		4
.L_71:
        /*0038*/ 	.byte	0x04, 0x17
        /*003a*/ 	.short	(.L_73 - .L_72)
.L_72:
        /*003c*/ 	.word	0x00000000
        /*0040*/ 	.short	0x0002
        /*0042*/ 	.short	0x0010
        /*0044*/ 	.byte	0x00, 0xf0, 0x11, 0x00


	//----- nvinfo : EIATTR_KPARAM_INFO
	.align		4
.L_73:
        /*0048*/ 	.byte	0x04, 0x17
        /*004a*/ 	.short	(.L_75 - .L_74)
.L_74:
        /*004c*/ 	.word	0x00000000
        /*0050*/ 	.short	0x0001
        /*0052*/ 	.short	0x0008
        /*0054*/ 	.byte	0x00, 0xf5, 0x21, 0x00


	//----- nvinfo : EIATTR_KPARAM_INFO
	.align		4
.L_75:
        /*0058*/ 	.byte	0x04, 0x17
        /*005a*/ 	.short	(.L_77 - .L_76)
.L_76:
        /*005c*/ 	.word	0x00000000
        /*0060*/ 	.short	0x0000
        /*0062*/ 	.short	0x0000
        /*0064*/ 	.byte	0x00, 0xf5, 0x21, 0x00


	//----- nvinfo : EIATTR_SPARSE_MMA_MASK
	.align		4
.L_77:
        /*0068*/ 	.byte	0x03, 0x50
        /*006a*/ 	.short	0x0000


	//----- nvinfo : EIATTR_MAXREG_COUNT
	.align		4
        /*006c*/ 	.byte	0x03, 0x1b
        /*006e*/ 	.short	0x00ff


	//----- nvinfo : EIATTR_NUM_BARRIERS
	.align		4
        /*0070*/ 	.byte	0x02, 0x4c
        /*0072*/ 	.byte	0x01
	.zero		1


	//----- nvinfo : EIATTR_MERCURY_ISA_VERSION
	.align		4
        /*0074*/ 	.byte	0x03, 0x5f
        /*0076*/ 	.short	0x0101


	//----- nvinfo : EIATTR_COOP_GROUP_MASK_REGIDS
	.align		4
        /*0078*/ 	.byte	0x04, 0x29
        /*007a*/ 	.short	(.L_79 - .L_78)


	//   ....[0]....
.L_78:
        /*007c*/ 	.word	0xffffffff


	//   ....[1]....
        /*0080*/ 	.word	0xffffffff


	//   ....[2]....
        /*0084*/ 	.word	0xffffffff


	//   ....[3]....
        /*0088*/ 	.word	0xffffffff


	//   ....[4]....
        /*008c*/ 	.word	0xffffffff


	//   ....[5]....
        /*0090*/ 	.word	0xffffffff


	//   ....[6]....
        /*0094*/ 	.word	0xffffffff


	//   ....[7]....
        /*0098*/ 	.word	0xffffffff


	//   ....[8]....
        /*009c*/ 	.word	0xffffffff


	//   ....[9]....
        /*00a0*/ 	.word	0xffffffff


	//   ....[10]....
        /*00a4*/ 	.word	0xffffffff


	//   ....[11]....
        /*00a8*/ 	.word	0xffffffff


	//   ....[12]....
        /*00ac*/ 	.word	0xffffffff


	//   ....[13]....
        /*00b0*/ 	.word	0xffffffff


	//----- nvinfo : EIATTR_COOP_GROUP_INSTR_OFFSETS
	.align		4
.L_79:
        /*00b4*/ 	.byte	0x04, 0x28
        /*00b6*/ 	.short	(.L_81 - .L_80)


	//   ....[0]....
.L_80:
        /*00b8*/ 	.word	0x000008a0


	//   ....[1]....
        /*00bc*/ 	.word	0x00000a90


	//   ....[2]....
        /*00c0*/ 	.word	0x00000b20


	//   ....[3]....
        /*00c4*/ 	.word	0x00000b70


	//   ....[4]....
        /*00c8*/ 	.word	0x00000bb0


	//   ....[5]....
        /*00cc*/ 	.word	0x00000bf0


	//   ....[6]....
        /*00d0*/ 	.word	0x00001850


	//   ....[7]....
        /*00d4*/ 	.word	0x00002160


	//   ....[8]....
        /*00d8*/ 	.word	0x00002350


	//   ....[9]....
        /*00dc*/ 	.word	0x000023d0


	//   ....[10]....
        /*00e0*/ 	.word	0x00002410


	//   ....[11]....
        /*00e4*/ 	.word	0x00002460


	//   ....[12]....
        /*00e8*/ 	.word	0x000024b0


	//   ....[13]....
        /*00ec*/ 	.word	0x00003280


	//----- nvinfo : EIATTR_VRC_CTA_INIT_COUNT
	.align		4
.L_81:
        /*00f0*/ 	.byte	0x02, 0x4a
	.zero		1
	.zero		1


	//----- nvinfo : EIATTR_EXIT_INSTR_OFFSETS
	.align		4
        /*00f4*/ 	.byte	0x04, 0x1c
        /*00f6*/ 	.short	(.L_83 - .L_82)


	//   ....[0]....
.L_82:
        /*00f8*/ 	.word	0x00000080


	//   ....[1]....
        /*00fc*/ 	.word	0x000000c0


	//   ....[2]....
        /*0100*/ 	.word	0x00003400


	//   ....[3]....
        /*0104*/ 	.word	0x00003450


	//----- nvinfo : EIATTR_MAX_THREADS
	.align		4
.L_83:
        /*0108*/ 	.byte	0x04, 0x05
        /*010a*/ 	.short	(.L_85 - .L_84)
.L_84:
        /*010c*/ 	.word	0x00000100
        /*0110*/ 	.word	0x00000001
        /*0114*/ 	.word	0x00000001


	//----- nvinfo : EIATTR_CRS_STACK_SIZE
	.align		4
.L_85:
        /*0118*/ 	.byte	0x04, 0x1e
        /*011a*/ 	.short	(.L_87 - .L_86)
.L_86:
        /*011c*/ 	.word	0x00000000


	//----- nvinfo : EIATTR_CBANK_PARAM_SIZE
	.align		4
.L_87:
        /*0120*/ 	.byte	0x03, 0x19
        /*0122*/ 	.short	0x001d


	//----- nvinfo : EIATTR_PARAM_CBANK
	.align		4
        /*0124*/ 	.byte	0x04, 0x0a
        /*0126*/ 	.short	(.L_89 - .L_88)
	.align		4
.L_88:
        /*0128*/ 	.word	index@(.nv.constant0._ZN3cub18CUB_300001_SM_10006detail6reduce28DeviceReduceSingleTileKernelINS2_10policy_hubIijN4cuda3__47maximumIvEEE10Policy1000EPiSB_iS8_iiNS5_3std3__410__identityEEEvT0_T1_T2_T3_T4_T6_)
        /*012c*/ 	.short	0x0380
        /*012e*/ 	.short	0x001d


	//----- nvinfo : EIATTR_SW_WAR
	.align		4
.L_89:
        /*0130*/ 	.byte	0x04, 0x36
        /*0132*/ 	.short	(.L_91 - .L_90)
.L_90:
        /*0134*/ 	.word	0x00000008
.L_91:


//--------------------- .nv.info._ZN3cub18CUB_300001_SM_10006detail6reduce18DeviceReduceKernelINS2_10policy_hubIijN4cuda3__47maximumIvEEE10Policy1000EPKijS8_iNS5_3std3__410__identityEEEvT0_PT3_T1_NS0_13GridEvenShareISJ_EET2_T4_ --------------------------
	.section	.nv.info._ZN3cub18CUB_300001_SM_10006detail6reduce18DeviceReduceKernelINS2_10policy_hubIijN4cuda3__47maximumIvEEE10Policy1000EPKijS8_iNS5_3std3__410__identityEEEvT0_PT3_T1_NS0_13GridEvenShareISJ_EET2_T4_,"",@"SHT_CUDA_INFO"
	.sectionflags	@""
	.align	4


	//----- nvinfo : EIATTR_CUDA_API_VERSION
	.align		4
        /*0000*/ 	.byte	0x04, 0x37
        /*0002*/ 	.short	(.L_93 - .L_92)
.L_92:
        /*0004*/ 	.word	0x00000082


	//----- nvinfo : EIATTR_KPARAM_INFO
	.align		4
.L_93:
        /*0008*/ 	.byte	0x04, 0x17
        /*000a*/ 	.short	(.L_95 - .L_94)
.L_94:
        /*000c*/ 	.word	0x00000000
        /*0010*/ 	.short	0x0005
        /*0012*/ 	.short	0x003d
        /*0014*/ 	.byte	0x00, 0xf0, 0x05, 0x00


	//----- nvinfo : EIATTR_KPARAM_INFO
	.align		4
.L_95:
        /*0018*/ 	.byte	0x04, 0x17
        /*001a*/ 	.short	(.L_97 - .L_96)
.L_96:
        /*001c*/ 	.word	0x00000000
        /*0020*/ 	.short	0x0004
        /*0022*/ 	.short	0x003c
        /*0024*/ 	.byte	0x00, 0xf0, 0x05, 0x00


	//----- nvinfo : EIATTR_KPARAM_INFO
	.align		4
.L_97:
        /*0028*/ 	.byte	0x04, 0x17
        /*002a*/ 	.short	(.L_99 - .L_98)
.L_98:
        /*002c*/ 	.word	0x00000000
        /*0030*/ 	.short	0x0003
        /*0032*/ 	.short	0x0014
        /*0034*/ 	.byte	0x00, 0xf0, 0xa1, 0x00


	//----- nvinfo : EIATTR_KPARAM_INFO
	.align		4
.L_99:
        /*0038*/ 	.byte	0x04, 0x17
        /*003a*/ 	.short	(.L_101 - .L_100)
.L_100:
        /*003c*/ 	.word	0x00000000
        /*0040*/ 	.short	0x0002
        /*0042*/ 	.short	0x0010
        /*0044*/ 	.byte	0x00, 0xf0, 0x11, 0x00


	//----- nvinfo : EIATTR_KPARAM_INFO
	.align		4
.L_101:
        /*0048*/ 	.byte	0x04, 0x17
        /*004a*/ 	.short	(.L_103 - .L_102)
.L_102:
        /*004c*/ 	.word	0x00000000
        /*0050*/ 	.short	0x0001
        /*0052*/ 	.short	0x0008
        /*0054*/ 	.byte	0x00, 0xf5, 0x21, 0x00


	//----- nvinfo : EIATTR_KPARAM_INFO
	.align		4
.L_103:
        /*0058*/ 	.byte	0x04, 0x17
        /*005a*/ 	.short	(.L_105 - .L_104)
.L_104:
        /*005c*/ 	.word	0x00000000
        /*0060*/ 	.short	0x0000
        /*0062*/ 	.short	0x0000
        /*0064*/ 	.byte	0x00, 0xf5, 0x21, 0x00


	//----- nvinfo : EIATTR_SPARSE_MMA_MASK
	.align		4
.L_105:
        /*0068*/ 	.byte	0x03, 0x50
        /*006a*/ 	.short	0x0000


	//----- nvinfo : EIATTR_MAXREG_COUNT
	.align		4
        /*006c*/ 	.byte	0x03, 0x1b
        /*006e*/ 	.short	0x00ff


	//----- nvinfo : EIATTR_NUM_BARRIERS
	.align		4
        /*0070*/ 	.byte	0x02, 0x4c
        /*0072*/ 	.byte	0x01
	.zero		1


	//----- nvinfo : EIATTR_MERCURY_ISA_VERSION
	.align		4
        /*0074*/ 	.byte	0x03, 0x5f
        /*0076*/ 	.short	0x0101


	//----- nvinfo : EIATTR_COOP_GROUP_MASK_REGIDS
	.align		4
        /*0078*/ 	.byte	0x04, 0x29
        /*007a*/ 	.short	(.L_107 - .L_106)


	//   ....[0]....
.L_106:
        /*007c*/ 	.word	0xffffffff


	//   ....[1]....
        /*0080*/ 	.word	0xffffffff


	//   ....[2]....
        /*0084*/ 	.word	0xffffffff


	//   ....[3]....
        /*0088*/ 	.word	0xffffffff


	//   ....[4]....
        /*008c*/ 	.word	0xffffffff


	//   ....[5]....
        /*0090*/ 	.word	0xffffffff


	//   ....[6]....
        /*0094*/ 	.word	0xffffffff


	//   ....[7]....
        /*0098*/ 	.word	0xffffffff


	//   ....[8]....
        /*009c*/ 	.word	0xffffffff


	//   ....[9]....
        /*00a0*/ 	.word	0xffffffff


	//   ....[10]....
        /*00a4*/ 	.word	0xffffffff


	//   ....[11]....
        /*00a8*/ 	.word	0xffffffff


	//   ....[12]....
        /*00ac*/ 	.word	0xffffffff


	//   ....[13]....
        /*00b0*/ 	.word	0xffffffff


	//----- nvinfo : EIATTR_COOP_GROUP_INSTR_OFFSETS
	.align		4
.L_107:
        /*00b4*/ 	.byte	0x04, 0x28
        /*00b6*/ 	.short	(.L_109 - .L_108)


	//   ....[0]....
.L_108:
        /*00b8*/ 	.word	0x000004e0


	//   ....[1]....
        /*00bc*/ 	.word	0x000006d0


	//   ....[2]....
        /*00c0*/ 	.word	0x00000760


	//   ....[3]....
        /*00c4*/ 	.word	0x000007b0


	//   ....[4]....
        /*00c8*/ 	.word	0x000007f0


	//   ....[5]....
        /*00cc*/ 	.word	0x00000830


	//   ....[6]....
        /*00d0*/ 	.word	0x000010d0


	//   ....[7]....
        /*00d4*/ 	.word	0x00001690


	//   ....[8]....
        /*00d8*/ 	.word	0x00001880


	//   ....[9]....
        /*00dc*/ 	.word	0x00001900


	//   ....[10]....
        /*00e0*/ 	.word	0x00001940


	//   ....[11]....
        /*00e4*/ 	.word	0x00001990


	//   ....[12]....
        /*00e8*/ 	.word	0x000019d0


	//   ....[13]....
        /*00ec*/ 	.word	0x00002440


	//----- nvinfo : EIATTR_VRC_CTA_INIT_COUNT
	.align		4
.L_109:
        /*00f0*/ 	.byte	0x02, 0x4a
	.zero		1
	.zero		1


	//----- nvinfo : EIATTR_EXIT_INSTR_OFFSETS
	.align		4
        /*00f4*/ 	.byte	0x04, 0x1c
        /*00f6*/ 	.short	(.L_111 - .L_110)


	//   ....[0]....
.L_110:
        /*00f8*/ 	.word	0x000025c0


	//   ....[1]....
        /*00fc*/ 	.word	0x00002600


	//----- nvinfo : EIATTR_MAX_THREADS
	.align		4
.L_111:
        /*0100*/ 	.byte	0x04, 0x05
        /*0102*/ 	.short	(.L_113 - .L_112)
.L_112:
        /*0104*/ 	.word	0x00000100
        /*0108*/ 	.word	0x00000001
        /*010c*/ 	.word	0x00000001


	//----- nvinfo : EIATTR_CRS_STACK_SIZE
	.align		4
.L_113:
        /*0110*/ 	.byte	0x04, 0x1e
        /*0112*/ 	.short	(.L_115 - .L_114)
.L_114:
        /*0114*/ 	.word	0x00000000


	//----- nvinfo : EIATTR_CBANK_PARAM_SIZE
	.align		4
.L_115:
        /*0118*/ 	.byte	0x03, 0x19
        /*011a*/ 	.short	0x003e


	//----- nvinfo : EIATTR_PARAM_CBANK
	.align		4
        /*011c*/ 	.byte	0x04, 0x0a
        /*011e*/ 	.short	(.L_117 - .L_116)
	.align		4
.L_116:
        /*0120*/ 	.word	index@(.nv.constant0._ZN3cub18CUB_300001_SM_10006detail6reduce18DeviceReduceKernelINS2_10policy_hubIijN4cuda3__47maximumIvEEE10Policy1000EPKijS8_iNS5_3std3__410__identityEEEvT0_PT3_T1_NS0_13GridEvenShareISJ_EET2_T4_)
        /*0124*/ 	.short	0x0380
        /*0126*/ 	.short	0x003e


	//----- nvinfo : EIATTR_SW_WAR
	.align		4
.L_117:
        /*0128*/ 	.byte	0x04, 0x36
        /*012a*/ 	.short	(.L_119 - .L_118)
.L_118:
        /*012c*/ 	.word	0x00000008
.L_119:


//--------------------- .nv.info._ZN3cub18CUB_300001_SM_10006detail6reduce28DeviceReduceSingleTileKernelINS2_10policy_hubIijN4cuda3__47maximumIvEEE10Policy1000EPKiPijS8_iiNS5_3std3__410__identityEEEvT0_T1_T2_T3_T4_T6_ --------------------------
	.section	.nv.info._ZN3cub18CUB_300001_SM_10006detail6reduce28DeviceReduceSingleTileKernelINS2_10policy_hubIijN4cuda3__47maximumIvEEE10Policy1000EPKiPijS8_iiNS5_3std3__410__identityEEEvT0_T1_T2_T3_T4_T6_,"",@"SHT_CUDA_INFO"
	.sectionflags	@""
	.align	4


	//----- nvinfo : EIATTR_CUDA_API_VERSION
	.align		4
        /*0000*/ 	.byte	0x04, 0x37
        /*0002*/ 	.short	(.L_121 - .L_120)
.L_120:
        /*0004*/ 	.word	0x00000082


	//----- nvinfo : EIATTR_KPARAM_INFO
	.align		4
.L_121:
        /*0008*/ 	.byte	0x04, 0x17
        /*000a*/ 	.short	(.L_123 - .L_122)
.L_122:
        /*000c*/ 	.word	0x00000000
        /*0010*/ 	.short	0x0005
        /*0012*/ 	.short	0x001c
        /*0014*/ 	.byte	0x00, 0xf0, 0x05, 0x00


	//----- nvinfo : EIATTR_KPARAM_INFO
	.align		4
.L_123:
        /*0018*/ 	.byte	0x04, 0x17
        /*001a*/ 	.short	(.L_125 - .L_124)
.L_124:
        /*001c*/ 	.word	0x00000000
        /*0020*/ 	.short	0x0004
        /*0022*/ 	.short	0x0018
        /*0024*/ 	.byte	0x00, 0xf0, 0x11, 0x00


	//----- nvinfo : EIATTR_KPARAM_INFO
	.align		4
.L_125:
        /*0028*/ 	.byte	0x04, 0x17
        /*002a*/ 	.short	(.L_127 - .L_126)
.L_126:
        /*002c*/ 	.word	0x00000000
        /*0030*/ 	.short	0x0003
        /*0032*/ 	.short	0x0014
        /*0034*/ 	.byte	0x00, 0xf0, 0x05, 0x00


	//----- nvinfo : EIATTR_KPARAM_INFO
	.align		4
.L_127:
        /*0038*/ 	.byte	0x04, 0x17
        /*003a*/ 	.short	(.L_129 - .L_128)
.L_128:
        /*003c*/ 	.word	0x00000000
        /*0040*/ 	.short	0x0002
        /*0042*/ 	.short	0x0010
        /*0044*/ 	.byte	0x00, 0xf0, 0x11, 0x00


	//----- nvinfo : EIATTR_KPARAM_INFO
	.align		4
.L_129:
        /*0048*/ 	.byte	0x04, 0x17
        /*004a*/ 	.short	(.L_131 - .L_130)
.L_130:
        /*004c*/ 	.word	0x00000000
        /*0050*/ 	.short	0x0001
        /*0052*/ 	.short	0x0008
        /*0054*/ 	.byte	0x00, 0xf5, 0x21, 0x00


	//----- nvinfo : EIATTR_KPARAM_INFO
	.align		4
.L_131:
        /*0058*/ 	.byte	0x04, 0x17
        /*005a*/ 	.short	(.L_133 - .L_132)
.L_132:
        /*005c*/ 	.word	0x00000000
        /*0060*/ 	.short	0x0000
        /*0062*/ 	.short	0x0000
        /*0064*/ 	.byte	0x00, 0xf5, 0x21, 0x00


	//----- nvinfo : EIATTR_SPARSE_MMA_MASK
	.align		4
.L_133:
        /*0068*/ 	.byte	0x03, 0x50
        /*006a*/ 	.short	0x0000


	//----- nvinfo : EIATTR_MAXREG_COUNT
	.align		4
        /*006c*/ 	.byte	0x03, 0x1b
        /*006e*/ 	.short	0x00ff


	//----- nvinfo : EIATTR_NUM_BARRIERS
	.align		4
        /*0070*/ 	.byte	0x02, 0x4c
        /*0072*/ 	.byte	0x01
	.zero		1


	//----- nvinfo : EIATTR_MERCURY_ISA_VERSION
	.align		4
        /*0074*/ 	.byte	0x03, 0x5f
        /*0076*/ 	.short	0x0101


	//----- nvinfo : EIATTR_COOP_GROUP_MASK_REGIDS
	.align		4
        /*0078*/ 	.byte	0x04, 0x29
        /*007a*/ 	.short	(.L_135 - .L_134)


	//   ....[0]....
.L_134:
        /*007c*/ 	.word	0xffffffff


	//   ....[1]....
        /*0080*/ 	.word	0xffffffff


	//   ....[2]....
        /*0084*/ 	.word	0xffffffff


	//   ....[3]....
        /*0088*/ 	.word	0xffffffff


	//   ....[4]....
        /*008c*/ 	.word	0xffffffff


	//   ....[5]....
        /*0090*/ 	.word	0xffffffff


	//   ....[6]....
        /*0094*/ 	.word	0xffffffff


	//   ....[7]....
        /*0098*/ 	.word	0xffffffff


	//   ....[8]....
        /*009c*/ 	.word	0xffffffff


	//   ....[9]....
        /*00a0*/ 	.word	0xffffffff


	//   ....[10]....
        /*00a4*/ 	.word	0xffffffff


	//   ....[11]....
        /*00a8*/ 	.word	0xffffffff


	//   ....[12]....
        /*00ac*/ 	.word	0xffffffff


	//   ....[13]....
        /*00b0*/ 	.word	0xffffffff


	//----- nvinfo : EIATTR_COOP_GROUP_INSTR_OFFSETS
	.align		4
.L_135:
        /*00b4*/ 	.byte	0x04, 0x28
        /*00b6*/ 	.short	(.L_137 - .L_136)


	//   ....[0]....
.L_136:
        /*00b8*/ 	.word	0x00000850


	//   ....[1]....
        /*00bc*/ 	.word	0x00000a40


	//   ....[2]....
        /*00c0*/ 	.word	0x00000ad0


	//   ....[3]....
        /*00c4*/ 	.word	0x00000b20


	//   ....[4]....
        /*00c8*/ 	.word	0x00000b60


	//   ....[5]....
        /*00cc*/ 	.word	0x00000ba0


	//   ....[6]....
        /*00d0*/ 	.word	0x00001390


	//   ....[7]....
        /*00d4*/ 	.word	0x00001c50


	//   ....[8]....
        /*00d8*/ 	.word	0x00001e40


	//   ....[9]....
        /*00dc*/ 	.word	0x00001ec0


	//   ....[10]....
        /*00e0*/ 	.word	0x00001f00


	//   ....[11]....
        /*00e4*/ 	.word	0x00001f50


	//   ....[12]....
        /*00e8*/ 	.word	0x00001fa0


	//   ....[13]....
        /*00ec*/ 	.word	0x00002910


	//----- nvinfo : EIATTR_VRC_CTA_INIT_COUNT
	.align		4
.L_137:
        /*00f0*/ 	.byte	0x02, 0x4a
	.zero		1
	.zero		1


	//----- nvinfo : EIATTR_EXIT_INSTR_OFFSETS
	.align		4
        /*00f4*/ 	.byte	0x04, 0x1c
        /*00f6*/ 	.short	(.L_139 - .L_138)


	//   ....[0]....
.L_138:
        /*00f8*/ 	.word	0x00000080


	//   ....[1]....
        /*00fc*/ 	.word	0x000000c0


	//   ....[2]....
        /*0100*/ 	.word	0x00002a90


	//   ....[3]....
        /*0104*/ 	.word	0x00002ae0


	//----- nvinfo : EIATTR_MAX_THREADS
	.align		4
.L_139:
        /*0108*/ 	.byte	0x04, 0x05
        /*010a*/ 	.short	(.L_141 - .L_140)
.L_140:
        /*010c*/ 	.word	0x00000100
        /*0110*/ 	.word	0x00000001
        /*0114*/ 	.word	0x00000001


	//----- nvinfo : EIATTR_CRS_STACK_SIZE
	.align		4
.L_141:
        /*0118*/ 	.byte	0x04, 0x1e
        /*011a*/ 	.short	(.L_143 - .L_142)
.L_142:
        /*011c*/ 	.word	0x00000000


	//----- nvinfo : EIATTR_CBANK_PARAM_SIZE
	.align		4
.L_143:
        /*0120*/ 	.byte	0x03, 0x19
        /*0122*/ 	.short	0x001d


	//----- nvinfo : EIATTR_PARAM_CBANK
	.align		4
        /*0124*/ 	.byte	0x04, 0x0a
        /*0126*/ 	.short	(.L_145 - .L_144)
	.align		4
.L_144:
        /*0128*/ 	.word	index@(.nv.constant0._ZN3cub18CUB_300001_SM_10006detail6reduce28DeviceReduceSingleTileKernelINS2_10policy_hubIijN4cuda3__47maximumIvEEE10Policy1000EPKiPijS8_iiNS5_3std3__410__identityEEEvT0_T1_T2_T3_T4_T6_)
        /*012c*/ 	.short	0x0380
        /*012e*/ 	.short	0x001d


	//----- nvinfo : EIATTR_SW_WAR
	.align		4
.L_145:
        /*0130*/ 	.byte	0x04, 0x36
        /*0132*/ 	.short	(.L_147 - .L_146)
.L_146:
        /*0134*/ 	.word	0x00000008
.L_147:


//--------------------- .nv.info._ZN3cub18CUB_300001_SM_10006detail11EmptyKernelIvEEvv --------------------------
	.section	.nv.info._ZN3cub18CUB_300001_SM_10006detail11EmptyKernelIvEEvv,"",@"SHT_CUDA_INFO"
	.sectionflags	@""
	.align	4


	//----- nvinfo : EIATTR_CUDA_API_VERSION
	.align		4
        /*0000*/ 	.byte	0x04, 0x37
        /*0002*/ 	.short	(.L_149 - .L_148)
.L_148:
        /*0004*/ 	.word	0x00000082


	//----- nvinfo : EIATTR_SPARSE_MMA_MASK
	.align		4
.L_149:
        /*0008*/ 	.byte	0x03, 0x50
        /*000a*/ 	.short	0x0000


	//----- nvinfo : EIATTR_MAXREG_COUNT
	.align		4
        /*000c*/ 	.byte	0x03, 0x1b
        /*000e*/ 	.short	0x00ff


	//----- nvinfo : EIATTR_MERCURY_ISA_VERSION
	.align		4
        /*0010*/ 	.byte	0x03, 0x5f
        /*0012*/ 	.short	0x0101


	//----- nvinfo : EIATTR_VRC_CTA_INIT_COUNT
	.align		4
        /*0014*/ 	.byte	0x02, 0x4a
	.zero		1
	.zero		1


	//----- nvinfo : EIATTR_EXIT_INSTR_OFFSETS
	.align		4
        /*0018*/ 	.byte	0x04, 0x1c
        /*001a*/ 	.short	(.L_151 - .L_150)


	//   ....[0]....
.L_150:
        /*001c*/ 	.word	0x00000010


	//----- nvinfo : EIATTR_SW_WAR
	.align		4
.L_151:
        /*0020*/ 	.byte	0x04, 0x36
        /*0022*/ 	.short	(.L_153 - .L_152)
.L_152:
        /*0024*/ 	.word	0x00000008
.L_153:


//--------------------- .nv.callgraph             --------------------------
	.section	.nv.callgraph,"",@"SHT_CUDA_CALLGRAPH"
	.align	4
	.sectionentsize	8
	.align		4
        /*0000*/ 	.word	0x00000000
	.align		4
        /*0004*/ 	.word	0xffffffff
	.align		4
        /*0008*/ 	.word	0x00000000
	.align		4
        /*000c*/ 	.word	0xfffffffe
	.align		4
        /*0010*/ 	.word	0x00000000
	.align		4
        /*0014*/ 	.word	0xfffffffd
	.align		4
        /*0018*/ 	.word	0x00000000
	.align		4
        /*001c*/ 	.word	0xfffffffc


//--------------------- .nv.constant4             --------------------------
	.section	.nv.constant4,"a",@progbits
	.align	8
	.align		8
.nv.constant4:
        /*0000*/ 	.dword	_ZN40_INTERNAL_34a6ab59_4_k_cu_3fc27553_490174cuda3std3__45__cpo5beginE
	.align		8
        /*0008*/ 	.dword	_ZN40_INTERNAL_34a6ab59_4_k_cu_3fc27553_490174cuda3std3__45__cpo3endE
	.align		8
        /*0010*/ 	.dword	_ZN40_INTERNAL_34a6ab59_4_k_cu_3fc27553_490174cuda3std3__45__cpo6cbeginE
	.align		8
        /*0018*/ 	.dword	_ZN40_INTERNAL_34a6ab59_4_k_cu_3fc27553_490174cuda3std3__45__cpo4cendE
	.align		8
        /*0020*/ 	.dword	_ZN40_INTERNAL_34a6ab59_4_k_cu_3fc27553_490174cuda3std3__45__cpo6rbeginE
	.align		8
        /*0028*/ 	.dword	_ZN40_INTERNAL_34a6ab59_4_k_cu_3fc27553_490174cuda3std3__45__cpo4rendE
	.align		8
        /*0030*/ 	.dword	_ZN40_INTERNAL_34a6ab59_4_k_cu_3fc27553_490174cuda3std3__45__cpo7crbeginE
	.align		8
        /*0038*/ 	.dword	_ZN40_INTERNAL_34a6ab59_4_k_cu_3fc27553_490174cuda3std3__45__cpo5crendE
	.align		8
        /*0040*/ 	.dword	_ZN40_INTERNAL_34a6ab59_4_k_cu_3fc27553_490174cuda3std3__442_GLOBAL__N__34a6ab59_4_k_cu_3fc27553_490176ignoreE
	.align		8
        /*0048*/ 	.dword	_ZN40_INTERNAL_34a6ab59_4_k_cu_3fc27553_490174cuda3std3__419piecewise_constructE
	.align		8
        /*0050*/ 	.dword	_ZN40_INTERNAL_34a6ab59_4_k_cu_3fc27553_490174cuda3std3__48in_placeE
	.align		8
        /*0058*/ 	.dword	_ZN40_INTERNAL_34a6ab59_4_k_cu_3fc27553_490174cuda3std3__420unreachable_sentinelE
	.align		8
        /*0060*/ 	.dword	_ZN40_INTERNAL_34a6ab59_4_k_cu_3fc27553_490174cuda3std3__47nulloptE
	.align		8
        /*0068*/ 	.dword	_ZN40_INTERNAL_34a6ab59_4_k_cu_3fc27553_490174cuda3std3__48unexpectE
	.align		8
        /*0070*/ 	.dword	_ZN40_INTERNAL_34a6ab59_4_k_cu_3fc27553_490174cuda3std6ranges3__45__cpo4swapE
	.align		8
        /*0078*/ 	.dword	_ZN40_INTERNAL_34a6ab59_4_k_cu_3fc27553_490174cuda3std6ranges3__45__cpo9iter_moveE
	.align		8
        /*0080*/ 	.dword	_ZN40_INTERNAL_34a6ab59_4_k_cu_3fc27553_490174cuda3std6ranges3__45__cpo5beginE
	.align		8
        /*0088*/ 	.dword	_ZN40_INTERNAL_34a6ab59_4_k_cu_3fc27553_490174cuda3std6ranges3__45__cpo3endE
	.align		8
        /*0090*/ 	.dword	_ZN40_INTERNAL_34a6ab59_4_k_cu_3fc27553_490174cuda3std6ranges3__45__cpo6cbeginE
	.align		8
        /*0098*/ 	.dword	_ZN40_INTERNAL_34a6ab59_4_k_cu_3fc27553_490174cuda3std6ranges3__45__cpo4cendE
	.align		8
        /*00a0*/ 	.dword	_ZN40_INTERNAL_34a6ab59_4_k_cu_3fc27553_490174cuda3std6ranges3__45__cpo7advanceE
	.align		8
        /*00a8*/ 	.dword	_ZN40_INTERNAL_34a6ab59_4_k_cu_3fc27553_490174cuda3std6ranges3__45__cpo9iter_swapE
	.align		8
        /*00b0*/ 	.dword	_ZN40_INTERNAL_34a6ab59_4_k_cu_3fc27553_490174cuda3std6ranges3__45__cpo4nextE
	.align		8
        /*00b8*/ 	.dword	_ZN40_INTERNAL_34a6ab59_4_k_cu_3fc27553_490174cuda3std6ranges3__45__cpo4prevE
	.align		8
        /*00c0*/ 	.dword	_ZN40_INTERNAL_34a6ab59_4_k_cu_3fc27553_490174cuda3std6ranges3__45__cpo4dataE
	.align		8
        /*00c8*/ 	.dword	_ZN40_INTERNAL_34a6ab59_4_k_cu_3fc27553_490174cuda3std6ranges3__45__cpo5cdataE
	.align		8
        /*00d0*/ 	.dword	_ZN40_INTERNAL_34a6ab59_4_k_cu_3fc27553_490174cuda3std6ranges3__45__cpo4sizeE
	.align		8
        /*00d8*/ 	.dword	_ZN40_INTERNAL_34a6ab59_4_k_cu_3fc27553_490174cuda3std6ranges3__45__cpo5ssizeE
	.align		8
        /*00e0*/ 	.dword	_ZN40_INTERNAL_34a6ab59_4_k_cu_3fc27553_490174cuda3std6ranges3__45__cpo8distanceE
	.align		8
        /*00e8*/ 	.dword	_ZN40_INTERNAL_34a6ab59_4_k_cu_3fc27553_490176thrust24THRUST_300001_SM_1000_NS6system6detail10sequential3seqE
	.align		8
        /*00f0*/ 	.dword	_ZN40_INTERNAL_34a6ab59_4_k_cu_3fc27553_490176thrust24THRUST_300001_SM_1000_NS12placeholders2_1E
	.align		8
        /*00f8*/ 	.dword	_ZN40_INTERNAL_34a6ab59_4_k_cu_3fc27553_490176thrust24THRUST_300001_SM_1000_NS12placeholders2_2E
	.align		8
        /*0100*/ 	.dword	_ZN40_INTERNAL_34a6ab59_4_k_cu_3fc27553_490176thrust24THRUST_300001_SM_1000_NS12placeholders2_3E
	.align		8
        /*0108*/ 	.dword	_ZN40_INTERNAL_34a6ab59_4_k_cu_3fc27553_490176thrust24THRUST_300001_SM_1000_NS12placeholders2_4E
	.align		8
        /*0110*/ 	.dword	_ZN40_INTERNAL_34a6ab59_4_k_cu_3fc27553_490176thrust24THRUST_300001_SM_1000_NS12placeholders2_5E
	.align		8
        /*0118*/ 	.dword	_ZN40_INTERNAL_34a6ab59_4_k_cu_3fc27553_490176thrust24THRUST_300001_SM_1000_NS12placeholders2_6E
	.align		8
        /*0120*/ 	.dword	_ZN40_INTERNAL_34a6ab59_4_k_cu_3fc27553_490176thrust24THRUST_300001_SM_1000_NS12placeholders2_7E
	.align		8
        /*0128*/ 	.dword	_ZN40_INTERNAL_34a6ab59_4_k_cu_3fc27553_490176thrust24THRUST_300001_SM_1000_NS12placeholders2_8E
	.align		8
        /*0130*/ 	.dword	_ZN40_INTERNAL_34a6ab59_4_k_cu_3fc27553_490176thrust24THRUST_300001_SM_1000_NS12placeholders2_9E
	.align		8
        /*0138*/ 	.dword	_ZN40_INTERNAL_34a6ab59_4_k_cu_3fc27553_490176thrust24THRUST_300001_SM_1000_NS12placeholders3_10E


//--------------------- .text._ZN3cub18CUB_300001_SM_10006detail6reduce28DeviceReduceSingleTileKernelINS2_10policy_hubIijN4cuda3__47maximumIvEEE10Policy1000EPiSB_iS8_iiNS5_3std3__410__identityEEEvT0_T1_T2_T3_T4_T6_ --------------------------
	.section	.text._ZN3cub18CUB_300001_SM_10006detail6reduce28DeviceReduceSingleTileKernelINS2_10policy_hubIijN4cuda3__47maximumIvEEE10Policy1000EPiSB_iS8_iiNS5_3std3__410__identityEEEvT0_T1_T2_T3_T4_T6_,"ax",@progbits
	.align	128
        .global         _ZN3cub18CUB_300001_SM_10006detail6reduce28DeviceReduceSingleTileKernelINS2_10policy_hubIijN4cuda3__47maximumIvEEE10Policy1000EPiSB_iS8_iiNS5_3std3__410__identityEEEvT0_T1_T2_T3_T4_T6_
        .type           _ZN3cub18CUB_300001_SM_10006detail6reduce28DeviceReduceSingleTileKernelINS2_10policy_hubIijN4cuda3__47maximumIvEEE10Policy1000EPiSB_iS8_iiNS5_3std3__410__identityEEEvT0_T1_T2_T3_T4_T6_,@function
        .size           _ZN3cub18CUB_300001_SM_10006detail6reduce28DeviceReduceSingleTileKernelINS2_10policy_hubIijN4cuda3__47maximumIvEEE10Policy1000EPiSB_iS8_iiNS5_3std3__410__identityEEEvT0_T1_T2_T3_T4_T6_,(.L_x_147 - _ZN3cub18CUB_300001_SM_10006detail6reduce28DeviceReduceSingleTileKernelINS2_10policy_hubIijN4cuda3__47maximumIvEEE10Policy1000EPiSB_iS8_iiNS5_3std3__410__identityEEEvT0_T1_T2_T3_T4_T6_)
        .other          _ZN3cub18CUB_300001_SM_10006detail6reduce28DeviceReduceSingleTileKernelINS2_10policy_hubIijN4cuda3__47maximumIvEEE10Policy1000EPiSB_iS8_iiNS5_3std3__410__identityEEEvT0_T1_T2_T3_T4_T6_,@"STO_CUDA_ENTRY STV_DEFAULT"
_ZN3cub18CUB_300001_SM_10006detail6reduce28DeviceReduceSingleTileKernelINS2_10policy_hubIijN4cuda3__47maximumIvEEE10Policy1000EPiSB_iS8_iiNS5_3std3__410__identityEEEvT0_T1_T2_T3_T4_T6_:
.text._ZN3cub18CUB_300001_SM_10006detail6reduce28DeviceReduceSingleTileKernelINS2_10policy_hubIijN4cuda3__47maximumIvEEE10Policy1000EPiSB_iS8_iiNS5_3std3__410__identityEEEvT0_T1_T2_T3_T4_T6_:
[----:B------:R-:W-:Y:S01]  /*0000*/  LDC R1, c[0x0][0x37c] ;  /* 0x0000df00ff017b82 */ /* 0x000fe20000000800 */
[----:B------:R-:W0:Y:S01]  /*0010*/  LDCU UR4, c[0x0][0x390] ;  /* 0x00007200ff0477ac */ /* 0x000e220008000800 */
[----:B------:R-:W1:Y:S01]  /*0020*/  LDCU.64 UR6, c[0x0][0x358] ;  /* 0x00006b00ff0677ac */ /* 0x000e620008000a00 */
[----:B0-----:R-:W-:-:S05]  /*0030*/  IMAD.U32 R2, RZ, RZ, UR4 ;  /* 0x00000004ff027e24 */ /* 0x001fca000f8e00ff */
[----:B------:R-:W-:-:S13]  /*0040*/  ISETP.NE.AND P0, PT, R2, RZ, PT ;  /* 0x000000ff0200720c */ /* 0x000fda0003f05270 */
[----:B-1----:R-:W-:Y:S05]  /*0050*/  @P0 BRA `(.L_x_0) ;  /* 0x00000000001c0947 */ /* 0x002fea0003800000 */
[----:B------:R-:W0:Y:S02]  /*0060*/  S2R R0, SR_TID.X ;  /* 0x0000000000007919 */ /* 0x000e240000002100 */
[----:B0-----:R-:W-:-:S13]  /*0070*/  ISETP.NE.AND P0, PT, R0, RZ, PT ;  /* 0x000000ff0000720c */ /* 0x001fda0003f05270 */
[----:B------:R-:W-:Y:S05]  /*0080*/  @P0 EXIT ;  /* 0x000000000000094d */ /* 0x000fea0003800000 */
[----:B------:R-:W0:Y:S08]  /*0090*/  LDC R5, c[0x0][0x398] ;  /* 0x0000e600ff057b82 */ /* 0x000e300000000800 */
[----:B------:R-:W0:Y:S02]  /*00a0*/  LDC.64 R2, c[0x0][0x388] ;  /* 0x0000e200ff027b82 */ /* 0x000e240000000a00 */
[----:B0-----:R-:W-:Y:S01]  /*00b0*/  STG.E desc[UR6][R2.64], R5 ;  /* 0x0000000502007986 */ /* 0x001fe2000c101906 */
[----:B------:R-:W-:Y:S05]  /*00c0*/  EXIT ;  /* 0x000000000000794d */ /* 0x000fea0003800000 */
.L_x_0:
[----:B------:R-:W0:Y:S01]  /*00d0*/  LDCU UR4, c[0x0][0x380] ;  /* 0x00007000ff0477ac */ /* 0x000e220008000800 */
[----:B------:R-:W-:Y:S01]  /*00e0*/  BSSY.RECONVERGENT B0, `(.L_x_1) ;  /* 0x0000331000007945 */ /* 0x000fe20003800200 */
[----:B0-----:R-:W-:-:S09]  /*00f0*/  ULOP3.LUT UP0, URZ, UR4, 0xf, URZ, 0xc0, !UPT ;  /* 0x0000000f04ff7892 */ /* 0x001fd2000f80c0ff */
[----:B------:R-:W-:Y:S05]  /*0100*/  BRA.U UP0, `(.L_x_2) ;  /* 0x0000001900307547 */ /* 0x000fea000b800000 */
[----:B------:R-:W-:-:S13]  /*0110*/  ISETP.GT.AND P0, PT, R2, 0xfff, PT ;  /* 0x00000fff0200780c */ /* 0x000fda0003f04270 */
[----:B------:R-:W-:Y:S05]  /*0120*/  @P0 BRA `(.L_x_3) ;  /* 0x0000000c00280947 */ /* 0x000fea0003800000 */
[----:B------:R-:W0:Y:S01]  /*0130*/  S2R R3, SR_TID.X ;  /* 0x0000000000037919 */ /* 0x000e220000002100 */
[----:B------:R-:W-:Y:S01]  /*0140*/  BSSY.RECONVERGENT B1, `(.L_x_4) ;  /* 0x0000009000017945 */ /* 0x000fe20003800200 */
[----:B------:R-:W-:Y:S01]  /*0150*/  IMAD.MOV.U32 R0, RZ, RZ, RZ ;  /* 0x000000ffff007224 */ /* 0x000fe200078e00ff */
[----:B0-----:R-:W-:Y:S01]  /*0160*/  ISETP.GE.AND P0, PT, R3, R2, PT ;  /* 0x000000020300720c */ /* 0x001fe20003f06270 */
[----:B------:R-:W-:-:S12]  /*0170*/  IMAD.MOV.U32 R11, RZ, RZ, R3 ;  /* 0x000000ffff0b7224 */ /* 0x000fd800078e0003 */
[----:B------:R-:W-:Y:S05]  /*0180*/  @P0 BRA `(.L_x_5) ;  /* 0x0000000000100947 */ /* 0x000fea0003800000 */
[----:B------:R-:W0:Y:S02]  /*0190*/  LDC.64 R4, c[0x0][0x380] ;  /* 0x0000e000ff047b82 */ /* 0x000e240000000a00 */
[----:B0-----:R-:W-:-:S05]  /*01a0*/  IMAD.WIDE.U32 R4, R3, 0x4, R4 ;  /* 0x0000000403047825 */ /* 0x001fca00078e0004 */
[----:B------:R0:W5:Y:S01]  /*01b0*/  LDG.E.CONSTANT R0, desc[UR6][R4.64] ;  /* 0x0000000604007981 */ /* 0x000162000c1e9900 */
[----:B------:R-:W-:-:S07]  /*01c0*/  VIADD R11, R3, 0x100 ;  /* 0x00000100030b7836 */ /* 0x000fce0000000000 */
.L_x_5:
[----:B------:R-:W-:Y:S05]  /*01d0*/  BSYNC.RECONVERGENT B1 ;  /* 0x0000000000017941 */ /* 0x000fea0003800200 */
.L_x_4:
[----:B------:R-:W-:Y:S01]  /*01e0*/  ISETP.GE.AND P0, PT, R11, R2, PT ;  /* 0x000000020b00720c */ /* 0x000fe20003f06270 */
[----:B------:R-:W-:-:S12]  /*01f0*/  BSSY.RECONVERGENT B1, `(.L_x_6) ;  /* 0x0000066000017945 */ /* 0x000fd80003800200 */
[----:B------:R-:W-:Y:S05]  /*0200*/  @P0 BRA `(.L_x_7) ;  /* 0x0000000400900947 */ /* 0x000fea0003800000 */
[----:B0-----:R-:W-:Y:S01]  /*0210*/  LOP3.LUT R5, RZ, R11, RZ, 0x33, !PT ;  /* 0x0000000bff057212 */ /* 0x001fe200078e33ff */
[----:B------:R-:W-:Y:S04]  /*0220*/  BSSY.RECONVERGENT B2, `(.L_x_8) ;  /* 0x0000015000027945 */ /* 0x000fe80003800200 */
[----:B------:R-:W-:-:S05]  /*0230*/  IMAD.IADD R6, R5, 0x1, R2 ;  /* 0x0000000105067824 */ /* 0x000fca00078e0202 */
[C---:B------:R-:W-:Y:S02]  /*0240*/  LOP3.LUT R4, R6.reuse, 0x300, RZ, 0xc0, !PT ;  /* 0x0000030006047812 */ /* 0x040fe400078ec0ff */
[----:B------:R-:W-:Y:S02]  /*0250*/  ISETP.GE.U32.AND P1, PT, R6, 0x300, PT ;  /* 0x000003000600780c */ /* 0x000fe40003f26070 */
[----:B------:R-:W-:-:S13]  /*0260*/  ISETP.NE.AND P0, PT, R4, 0x300, PT ;  /* 0x000003000400780c */ /* 0x000fda0003f05270 */
[----:B------:R-:W-:Y:S05]  /*0270*/  @!P0 BRA `(.L_x_9) ;  /* 0x00000000003c8947 */ /* 0x000fea0003800000 */
[----:B------:R-:W0:Y:S01]  /*0280*/  LDC.64 R4, c[0x0][0x380] ;  /* 0x0000e000ff047b82 */ /* 0x000e220000000a00 */
[----:B------:R-:W-:-:S04]  /*0290*/  LEA.HI R6, R6, 0x1, RZ, 0x18 ;  /* 0x0000000106067811 */ /* 0x000fc800078fc0ff */
[----:B------:R-:W-:-:S05]  /*02a0*/  LOP3.LUT R6, R6, 0x3, RZ, 0xc0, !PT ;  /* 0x0000000306067812 */ /* 0x000fca00078ec0ff */
[----:B------:R-:W-:Y:S02]  /*02b0*/  IMAD.MOV R6, RZ, RZ, -R6 ;  /* 0x000000ffff067224 */ /* 0x000fe400078e0a06 */
[----:B0-----:R-:W-:-:S04]  /*02c0*/  IMAD.WIDE.U32 R4, R11, 0x4, R4 ;  /* 0x000000040b047825 */ /* 0x001fc800078e0004 */
[----:B------:R-:W-:-:S07]  /*02d0*/  IMAD.MOV.U32 R7, RZ, RZ, R5 ;  /* 0x000000ffff077224 */ /* 0x000fce00078e0005 */
.L_x_10:
[----:B------:R-:W-:-:S06]  /*02e0*/  IMAD.MOV.U32 R5, RZ, RZ, R7 ;  /* 0x000000ffff057224 */ /* 0x000fcc00078e0007 */
[----:B------:R0:W2:Y:S01]  /*02f0*/  LDG.E.CONSTANT R5, desc[UR6][R4.64] ;  /* 0x0000000604057981 */ /* 0x0000a2000c1e9900 */
[----:B------:R-:W-:Y:S02]  /*0300*/  VIADD R6, R6, 0x1 ;  /* 0x0000000106067836 */ /* 0x000fe40000000000 */
[----:B------:R-:W-:-:S03]  /*0310*/  VIADD R11, R11, 0x100 ;  /* 0x000001000b0b7836 */ /* 0x000fc60000000000 */
[----:B------:R-:W-:Y:S02]  /*0320*/  ISETP.NE.AND P0, PT, R6, RZ, PT ;  /* 0x000000ff0600720c */ /* 0x000fe40003f05270 */
[----:B0-----:R-:W-:-:S05]  /*0330*/  IADD3 R4, P2, PT, R4, 0x400, RZ ;  /* 0x0000040004047810 */ /* 0x001fca0007f5e0ff */
[----:B------:R-:W-:Y:S01]  /*0340*/  IMAD.X R7, RZ, RZ, R7, P2 ;  /* 0x000000ffff077224 */ /* 0x000fe200010e0607 */
[----:B--2--5:R-:W-:-:S05]  /*0350*/  VIMNMX R0, PT, PT, R5, R0, !PT ;  /* 0x0000000005007248 */ /* 0x024fca0007fe0100 */
[----:B------:R-:W-:Y:S05]  /*0360*/  @P0 BRA `(.L_x_10) ;  /* 0xfffffffc00dc0947 */ /* 0x000fea000383ffff */
.L_x_9:
[----:B------:R-:W-:Y:S05]  /*0370*/  BSYNC.RECONVERGENT B2 ;  /* 0x0000000000027941 */ /* 0x000fea0003800200 */
.L_x_8:
[----:B------:R-:W-:Y:S05]  /*0380*/  @!P1 BRA `(.L_x_7) ;  /* 0x0000000400309947 */ /* 0x000fea0003800000 */
[----:B------:R-:W-:Y:S01]  /*0390*/  IMAD.IADD R4, R2, 0x1, -R11 ;  /* 0x0000000102047824 */ /* 0x000fe200078e0a0b */
[----:B------:R-:W-:Y:S01]  /*03a0*/  BSSY.RECONVERGENT B2, `(.L_x_11) ;  /* 0x0000029000027945 */ /* 0x000fe20003800200 */
[----:B------:R-:W-:-:S03]  /*03b0*/  PLOP3.LUT P0, PT, PT, PT, PT, 0x80, 0x8 ;  /* 0x000000000008781c */ /* 0x000fc60003f0f070 */
[----:B------:R-:W-:-:S13]  /*03c0*/  ISETP.GT.AND P1, PT, R4, 0xc00, PT ;  /* 0x00000c000400780c */ /* 0x000fda0003f24270 */
[----:B------:R-:W-:Y:S05]  /*03d0*/  @!P1 BRA `(.L_x_12) ;  /* 0x0000000000949947 */ /* 0x000fea0003800000 */
[----:B------:R-:W-:Y:S01]  /*03e0*/  PLOP3.LUT P0, PT, PT, PT, PT, 0x8, 0x80 ;  /* 0x000000000080781c */ /* 0x000fe20003f0e170 */
[----:B------:R-:W-:-:S12]  /*03f0*/  VIADD R10, R2, 0xfffff400 ;  /* 0xfffff400020a7836 */ /* 0x000fd80000000000 */
.L_x_13:
[----:B------:R-:W0:Y:S01]  /*0400*/  LDC.64 R6, c[0x0][0x380] ;  /* 0x0000e000ff067b82 */ /* 0x000e220000000a00 */
[C---:B------:R-:W-:Y:S02]  /*0410*/  VIADD R9, R11.reuse, 0x400 ;  /* 0x000004000b097836 */ /* 0x040fe40000000000 */
[C---:B------:R-:W-:Y:S02]  /*0420*/  VIADD R5, R11.reuse, 0x800 ;  /* 0x000008000b057836 */ /* 0x040fe40000000000 */
[----:B0-----:R-:W-:-:S05]  /*0430*/  IMAD.WIDE R22, R11, 0x4, R6 ;  /* 0x000000040b167825 */ /* 0x001fca00078e0206 */
[----:B------:R-:W2:Y:S01]  /*0440*/  LDG.E.CONSTANT R12, desc[UR6][R22.64] ;  /* 0x00000006160c7981 */ /* 0x000ea2000c1e9900 */
[----:B------:R-:W-:-:S03]  /*0450*/  IMAD.WIDE R8, R9, 0x4, R6 ;  /* 0x0000000409087825 */ /* 0x000fc600078e0206 */
[----:B------:R-:W2:Y:S04]  /*0460*/  LDG.E.CONSTANT R13, desc[UR6][R22.64+0x400] ;  /* 0x00040006160d7981 */ /* 0x000ea8000c1e9900 */
[----:B------:R-:W3:Y:S04]  /*0470*/  LDG.E.CONSTANT R14, desc[UR6][R22.64+0x800] ;  /* 0x00080006160e7981 */ /* 0x000ee8000c1e9900 */
[----:B------:R-:W3:Y:S01]  /*0480*/  LDG.E.CONSTANT R21, desc[UR6][R22.64+0xc00] ;  /* 0x000c000616157981 */ /* 0x000ee2000c1e9900 */
[----:B------:R-:W-:-:S03]  /*0490*/  IMAD.WIDE R4, R5, 0x4, R6 ;  /* 0x0000000405047825 */ /* 0x000fc600078e0206 */
[----:B------:R-:W4:Y:S04]  /*04a0*/  LDG.E.CONSTANT R17, desc[UR6][R8.64] ;  /* 0x0000000608117981 */ /* 0x000f28000c1e9900 */
[----:B------:R-:W4:Y:S01]  /*04b0*/  LDG.E.CONSTANT R16, desc[UR6][R8.64+0x400] ;  /* 0x0004000608107981 */ /* 0x000f22000c1e9900 */
[----:B------:R-:W-:-:S03]  /*04c0*/  VIADD R25, R11, 0xc00 ;  /* 0x00000c000b197836 */ /* 0x000fc60000000000 */
[----:B------:R-:W4:Y:S04]  /*04d0*/  LDG.E.CONSTANT R15, desc[UR6][R8.64+0x800] ;  /* 0x00080006080f7981 */ /* 0x000f28000c1e9900 */
[----:B------:R-:W4:Y:S01]  /*04e0*/  LDG.E.CONSTANT R20, desc[UR6][R8.64+0xc00] ;  /* 0x000c000608147981 */ /* 0x000f22000c1e9900 */
[----:B------:R-:W-:-:S03]  /*04f0*/  IMAD.WIDE R6, R25, 0x4, R6 ;  /* 0x0000000419067825 */ /* 0x000fc600078e0206 */
[----:B------:R-:W4:Y:S04]  /*0500*/  LDG.E.CONSTANT R19, desc[UR6][R4.64] ;  /* 0x0000000604137981 */ /* 0x000f28000c1e9900 */
[----:B------:R-:W4:Y:S04]  /*0510*/  LDG.E.CONSTANT R18, desc[UR6][R4.64+0x400] ;  /* 0x0004000604127981 */ /* 0x000f28000c1e9900 */
[----:B------:R-:W4:Y:S04]  /*0520*/  LDG.E.CONSTANT R23, desc[UR6][R4.64+0x800] ;  /* 0x0008000604177981 */ /* 0x000f28000c1e9900 */
[----:B------:R-:W4:Y:S04]  /*0530*/  LDG.E.CONSTANT R24, desc[UR6][R4.64+0xc00] ;  /* 0x000c000604187981 */ /* 0x000f28000c1e9900 */
[----:B------:R-:W4:Y:S04]  /*0540*/  LDG.E.CONSTANT R25, desc[UR6][R6.64] ;  /* 0x0000000606197981 */ /* 0x000f28000c1e9900 */
[----:B------:R-:W4:Y:S04]  /*0550*/  LDG.E.CONSTANT R26, desc[UR6][R6.64+0x400] ;  /* 0x00040006061a7981 */ /* 0x000f28000c1e9900 */
[----:B------:R-:W4:Y:S04]  /*0560*/  LDG.E.CONSTANT R22, desc[UR6][R6.64+0x800] ;  /* 0x0008000606167981 */ /* 0x000f28000c1e9900 */
[----:B------:R-:W4:Y:S01]  /*0570*/  LDG.E.CONSTANT R27, desc[UR6][R6.64+0xc00] ;  /* 0x000c0006061b7981 */ /* 0x000f22000c1e9900 */
[----:B------:R-:W-:-:S05]  /*0580*/  VIADD R11, R11, 0x1000 ;  /* 0x000010000b0b7836 */ /* 0x000fca0000000000 */
[----:B------:R-:W-:Y:S02]  /*0590*/  ISETP.GE.AND P1, PT, R11, R10, PT ;  /* 0x0000000a0b00720c */ /* 0x000fe40003f26270 */
[----:B--2--5:R-:W-:-:S04]  /*05a0*/  VIMNMX3 R12, R0, R12, R13, !PT ;  /* 0x0000000c000c720f */ /* 0x024fc8000780010d */
[----:B---3--:R-:W-:-:S04]  /*05b0*/  VIMNMX3 R12, R12, R14, R21, !PT ;  /* 0x0000000e0c0c720f */ /* 0x008fc80007800115 */
[----:B----4-:R-:W-:-:S04]  /*05c0*/  VIMNMX3 R12, R12, R17, R16, !PT ;  /* 0x000000110c0c720f */ /* 0x010fc80007800110 */
[----:B------:R-:W-:-:S04]  /*05d0*/  VIMNMX3 R12, R12, R15, R20, !PT ;  /* 0x0000000f0c0c720f */ /* 0x000fc80007800114 */
[----:B------:R-:W-:-:S04]  /*05e0*/  VIMNMX3 R12, R12, R19, R18, !PT ;  /* 0x000000130c0c720f */ /* 0x000fc80007800112 */
[----:B------:R-:W-:-:S04]  /*05f0*/  VIMNMX3 R12, R12, R23, R24, !PT ;  /* 0x000000170c0c720f */ /* 0x000fc80007800118 */
[----:B------:R-:W-:-:S04]  /*0600*/  VIMNMX3 R25, R12, R25, R26, !PT ;  /* 0x000000190c19720f */ /* 0x000fc8000780011a */
[----:B------:R-:W-:Y:S01]  /*0610*/  VIMNMX3 R0, R25, R22, R27, !PT ;  /* 0x000000161900720f */ /* 0x000fe2000780011b */
[----:B------:R-:W-:Y:S06]  /*0620*/  @!P1 BRA `(.L_x_13) ;  /* 0xfffffffc00749947 */ /* 0x000fec000383ffff */
.L_x_12:
[----:B------:R-:W-:Y:S05]  /*0630*/  BSYNC.RECONVERGENT B2 ;  /* 0x0000000000027941 */ /* 0x000fea0003800200 */
.L_x_11:
[----:B------:R-:W-:Y:S01]  /*0640*/  IMAD.IADD R4, R2, 0x1, -R11 ;  /* 0x0000000102047824 */ /* 0x000fe200078e0a0b */
[----:B------:R-:W-:Y:S04]  /*0650*/  BSSY.RECONVERGENT B2, `(.L_x_14) ;  /* 0x0000015000027945 */ /* 0x000fe80003800200 */
[----:B------:R-:W-:-:S13]  /*0660*/  ISETP.GT.AND P1, PT, R4, 0x400, PT ;  /* 0x000004000400780c */ /* 0x000fda0003f24270 */
[----:B------:R-:W-:Y:S05]  /*0670*/  @!P1 BRA `(.L_x_15) ;  /* 0x0000000000489947 */ /* 0x000fea0003800000 */
[----:B------:R-:W0:Y:S01]  /*0680*/  LDC.64 R6, c[0x0][0x380] ;  /* 0x0000e000ff067b82 */ /* 0x000e220000000a00 */
[C---:B------:R-:W-:Y:S02]  /*0690*/  VIADD R13, R11.reuse, 0x400 ;  /* 0x000004000b0d7836 */ /* 0x040fe40000000000 */
[----:B0-----:R-:W-:-:S05]  /*06a0*/  IMAD.WIDE R4, R11, 0x4, R6 ;  /* 0x000000040b047825 */ /* 0x001fca00078e0206 */
[----:B------:R-:W2:Y:S01]  /*06b0*/  LDG.E.CONSTANT R9, desc[UR6][R4.64] ;  /* 0x0000000604097981 */ /* 0x000ea2000c1e9900 */
[----:B------:R-:W-:-:S03]  /*06c0*/  IMAD.WIDE R6, R13, 0x4, R6 ;  /* 0x000000040d067825 */ /* 0x000fc600078e0206 */
[----:B------:R-:W2:Y:S04]  /*06d0*/  LDG.E.CONSTANT R8, desc[UR6][R4.64+0x400] ;  /* 0x0004000604087981 */ /* 0x000ea8000c1e9900 */
[----:B------:R-:W3:Y:S04]  /*06e0*/  LDG.E.CONSTANT R13, desc[UR6][R4.64+0x800] ;  /* 0x00080006040d7981 */ /* 0x000ee8000c1e9900 */
[----:B------:R-:W3:Y:S04]  /*06f0*/  LDG.E.CONSTANT R10, desc[UR6][R4.64+0xc00] ;  /* 0x000c0006040a7981 */ /* 0x000ee8000c1e9900 */
[----:B------:R-:W4:Y:S04]  /*0700*/  LDG.E.CONSTANT R15, desc[UR6][R6.64] ;  /* 0x00000006060f7981 */ /* 0x000f28000c1e9900 */
[----:B------:R-:W4:Y:S04]  /*0710*/  LDG.E.CONSTANT R12, desc[UR6][R6.64+0x400] ;  /* 0x00040006060c7981 */ /* 0x000f28000c1e9900 */
[----:B------:R-:W4:Y:S04]  /*0720*/  LDG.E.CONSTANT R17, desc[UR6][R6.64+0x800] ;  /* 0x0008000606117981 */ /* 0x000f28000c1e9900 */
[----:B------:R-:W4:Y:S01]  /*0730*/  LDG.E.CONSTANT R14, desc[UR6][R6.64+0xc00] ;  /* 0x000c0006060e7981 */ /* 0x000f22000c1e9900 */
[----:B------:R-:W-:Y:S01]  /*0740*/  PLOP3.LUT P0, PT, PT, PT, PT, 0x8, 0x80 ;  /* 0x000000000080781c */ /* 0x000fe20003f0e170 */
[----:B------:R-:W-:Y:S01]  /*0750*/  VIADD R11, R11, 0x800 ;  /* 0x000008000b0b7836 */ /* 0x000fe20000000000 */
[----:B--2--5:R-:W-:-:S04]  /*0760*/  VIMNMX3 R8, R0, R9, R8, !PT ;  /* 0x000000090008720f */ /* 0x024fc80007800108 */
[----:B---3--:R-:W-:-:S04]  /*0770*/  VIMNMX3 R8, R8, R13, R10, !PT ;  /* 0x0000000d0808720f */ /* 0x008fc8000780010a */
[----:B----4-:R-:W-:-:S04]  /*0780*/  VIMNMX3 R8, R8, R15, R12, !PT ;  /* 0x0000000f0808720f */ /* 0x010fc8000780010c */
[----:B------:R-:W-:-:S07]  /*0790*/  VIMNMX3 R0, R8, R17, R14, !PT ;  /* 0x000000110800720f */ /* 0x000fce000780010e */
.L_x_15:
[----:B------:R-:W-:Y:S05]  /*07a0*/  BSYNC.RECONVERGENT B2 ;  /* 0x0000000000027941 */ /* 0x000fea0003800200 */
.L_x_14:
[----:B------:R-:W-:-:S13]  /*07b0*/  ISETP.LT.OR P0, PT, R11, R2, P0 ;  /* 0x000000020b00720c */ /* 0x000fda0000701670 */
[----:B------:R-:W-:Y:S05]  /*07c0*/  @!P0 BRA `(.L_x_7) ;  /* 0x0000000000208947 */ /* 0x000fea0003800000 */
[----:B------:R-:W0:Y:S02]  /*07d0*/  LDC.64 R4, c[0x0][0x380] ;  /* 0x0000e000ff047b82 */ /* 0x000e240000000a00 */
[----:B0-----:R-:W-:-:S05]  /*07e0*/  IMAD.WIDE R4, R11, 0x4, R4 ;  /* 0x000000040b047825 */ /* 0x001fca00078e0204 */
[----:B------:R-:W2:Y:S04]  /*07f0*/  LDG.E.CONSTANT R7, desc[UR6][R4.64] ;  /* 0x0000000604077981 */ /* 0x000ea8000c1e9900 */
[----:B------:R-:W2:Y:S04]  /*0800*/  LDG.E.CONSTANT R6, desc[UR6][R4.64+0x400] ;  /* 0x0004000604067981 */ /* 0x000ea8000c1e9900 */
[----:B------:R-:W3:Y:S04]  /*0810*/  LDG.E.CONSTANT R9, desc[UR6][R4.64+0x800] ;  /* 0x0008000604097981 */ /* 0x000ee8000c1e9900 */
[----:B------:R-:W3:Y:S01]  /*0820*/  LDG.E.CONSTANT R8, desc[UR6][R4.64+0xc00] ;  /* 0x000c000604087981 */ /* 0x000ee2000c1e9900 */
[----:B--2--5:R-:W-:-:S04]  /*0830*/  VIMNMX3 R0, R0, R7, R6, !PT ;  /* 0x000000070000720f */ /* 0x024fc80007800106 */
[----:B---3--:R-:W-:-:S07]  /*0840*/  VIMNMX3 R0, R0, R9, R8, !PT ;  /* 0x000000090000720f */ /* 0x008fce0007800108 */
.L_x_7:
[----:B------:R-:W-:Y:S05]  /*0850*/  BSYNC.RECONVERGENT B1 ;  /* 0x0000000000017941 */ /* 0x000fea0003800200 */
.L_x_6:
[----:B------:R-:W-:Y:S01]  /*0860*/  ISETP.GE.AND P0, PT, R2, 0x100, PT ;  /* 0x000001000200780c */ /* 0x000fe20003f06270 */
[----:B-----5:R-:W-:-:S12]  /*0870*/  IMAD.MOV.U32 R6, RZ, RZ, R0 ;  /* 0x000000ffff067224 */ /* 0x020fd800078e0000 */
[----:B------:R-:W-:Y:S05]  /*0880*/  @!P0 BRA `(.L_x_16) ;  /* 0x0000000000648947 */ /* 0x000fea0003800000 */
[----:B------:R-:W1:Y:S01]  /*0890*/  S2R R0, SR_LANEID ;  /* 0x0000000000007919 */ /* 0x000e620000000000 */
[----:B------:R-:W-:-:S13]  /*08a0*/  CREDUX.MAX.S32 UR4, R6 ;  /* 0x00000000060472cc */ /* 0x000fda0000000200 */
[----:B0-----:R-:W-:Y:S01]  /*08b0*/  IMAD.U32 R5, RZ, RZ, UR4 ;  /* 0x00000004ff057e24 */ /* 0x001fe2000f8e00ff */
[----:B-1----:R-:W-:-:S13]  /*08c0*/  ISETP.NE.AND P0, PT, R0, RZ, PT ;  /* 0x000000ff0000720c */ /* 0x002fda0003f05270 */
[----:B------:R-:W0:Y:S01]  /*08d0*/  @!P0 S2R R7, SR_CgaCtaId ;  /* 0x0000000000078919 */ /* 0x000e220000008800 */
[----:B------:R-:W-:Y:S02]  /*08e0*/  @!P0 MOV R2, 0x400 ;  /* 0x0000040000028802 */ /* 0x000fe40000000f00 */
[----:B------:R-:W-:-:S04]  /*08f0*/  @!P0 SHF.R.U32.HI R0, RZ, 0x3, R3 ;  /* 0x00000003ff008819 */ /* 0x000fc80000011603 */
[----:B------:R-:W-:Y:S02]  /*0900*/  @!P0 LOP3.LUT R0, R0, 0x7c, RZ, 0xc0, !PT ;  /* 0x0000007c00008812 */ /* 0x000fe400078ec0ff */
[----:B0-----:R-:W-:-:S05]  /*0910*/  @!P0 LEA R7, R7, R2, 0x18 ;  /* 0x0000000207078211 */ /* 0x001fca00078ec0ff */
[----:B------:R-:W-:-:S05]  /*0920*/  @!P0 IMAD.IADD R0, R0, 0x1, R7 ;  /* 0x0000000100008824 */ /* 0x000fca00078e0207 */
[----:B------:R2:W-:Y:S01]  /*0930*/  @!P0 STS [R0+0x8], R5 ;  /* 0x0000080500008388 */ /* 0x0005e20000000800 */
[----:B------:R-:W-:Y:S01]  /*0940*/  BAR.SYNC.DEFER_BLOCKING 0x0 ;  /* 0x0000000000007b1d */ /* 0x000fe20000010000 */
[----:B------:R-:W-:-:S13]  /*0950*/  ISETP.NE.AND P0, PT, R3, RZ, PT ;  /* 0x000000ff0300720c */ /* 0x000fda0003f05270 */
[----:B--2---:R-:W-:Y:S05]  /*0960*/  @P0 BRA `(.L_x_17) ;  /* 0x0000002800a00947 */ /* 0x004fea0003800000 */
[----:B------:R-:W0:Y:S01]  /*0970*/  S2UR UR5, SR_CgaCtaId ;  /* 0x00000000000579c3 */ /* 0x000e220000008800 */
[----:B------:R-:W-:Y:S02]  /*0980*/  UMOV UR4, 0x400 ;  /* 0x0000040000047882 */ /* 0x000fe40000000000 */
[----:B0-----:R-:W-:-:S09]  /*0990*/  ULEA UR4, UR5, UR4, 0x18 ;  /* 0x0000000405047291 */ /* 0x001fd2000f8ec0ff */
[----:B------:R-:W-:Y:S04]  /*09a0*/  LDS R0, [UR4+0xc] ;  /* 0x00000c04ff007984 */ /* 0x000fe80008000800 */
[----:B------:R-:W0:Y:S04]  /*09b0*/  LDS.128 R8, [UR4+0x10] ;  /* 0x00001004ff087984 */ /* 0x000e280008000c00 */
[----:B------:R-:W1:Y:S01]  /*09c0*/  LDS.64 R2, [UR4+0x20] ;  /* 0x00002004ff027984 */ /* 0x000e620008000a00 */
[----:B0-----:R-:W-:-:S04]  /*09d0*/  VIMNMX3 R0, R5, R0, R8, !PT ;  /* 0x000000000500720f */ /* 0x001fc80007800108 */
[----:B------:R-:W-:-:S04]  /*09e0*/  VIMNMX3 R0, R0, R9, R10, !PT ;  /* 0x000000090000720f */ /* 0x000fc8000780010a */
[----:B-1----:R-:W-:-:S04]  /*09f0*/  VIMNMX3 R0, R0, R11, R2, !PT ;  /* 0x0000000b0000720f */ /* 0x002fc80007800102 */
[----:B------:R-:W-:Y:S01]  /*0a00*/  VIMNMX R5, PT, PT, R0, R3, !PT ;  /* 0x0000000300057248 */ /* 0x000fe20007fe0100 */
[----:B------:R-:W-:Y:S06]  /*0a10*/  BRA `(.L_x_17) ;  /* 0x0000002800747947 */ /* 0x000fec0003800000 */
.L_x_16:
[----:B------:R-:W1:Y:S01]  /*0a20*/  S2R R8, SR_LANEID ;  /* 0x0000000000087919 */ /* 0x000e620000000000 */
[----:B------:R-:W-:-:S04]  /*0a30*/  LOP3.LUT R0, R3, 0x3e0, RZ, 0xc0, !PT ;  /* 0x000003e003007812 */ /* 0x000fc800078ec0ff */
[----:B------:R-:W-:Y:S01]  /*0a40*/  LOP3.LUT R7, RZ, R0, RZ, 0x33, !PT ;  /* 0x00000000ff077212 */ /* 0x000fe200078e33ff */
[----:B0-----:R-:W-:-:S04]  /*0a50*/  VIADD R5, R0, 0x20 ;  /* 0x0000002000057836 */ /* 0x001fc80000000000 */
[----:B------:R-:W-:Y:S01]  /*0a60*/  IMAD.IADD R7, R7, 0x1, R2 ;  /* 0x0000000107077824 */ /* 0x000fe200078e0202 */
[----:B------:R-:W-:-:S04]  /*0a70*/  ISETP.GT.AND P0, PT, R5, R2, PT ;  /* 0x000000020500720c */ /* 0x000fc80003f04270 */
[----:B------:R-:W-:-:S05]  /*0a80*/  SEL R7, R7, 0x1f, P0 ;  /* 0x0000001f07077807 */ /* 0x000fca0000000000 */
[----:B------:R-:W0:Y:S01]  /*0a90*/  SHFL.DOWN PT, R0, R6, 0x1, R7 ;  /* 0x0820000006007989 */ /* 0x000e2200000e0007 */
[C---:B-1----:R-:W-:Y:S01]  /*0aa0*/  ISETP.GE.AND P0, PT, R8.reuse, R7, PT ;  /* 0x000000070800720c */ /* 0x042fe20003f06270 */
[C---:B------:R-:W-:Y:S01]  /*0ab0*/  VIADD R4, R8.reuse, 0x2 ;  /* 0x0000000208047836 */ /* 0x040fe20000000000 */
[----:B------:R-:W-:-:S11]  /*0ac0*/  ISETP.NE.AND P1, PT, R8, RZ, PT ;  /* 0x000000ff0800720c */ /* 0x000fd60003f25270 */
[----:B0-----:R-:W-:Y:S02]  /*0ad0*/  @!P0 VIMNMX R6, PT, PT, R0, R6, !PT ;  /* 0x0000000600068248 */ /* 0x001fe40007fe0100 */
[----:B------:R-:W-:Y:S01]  /*0ae0*/  ISETP.GT.AND P0, PT, R4, R7, PT ;  /* 0x000000070400720c */ /* 0x000fe20003f04270 */
[----:B------:R-:W-:Y:S01]  /*0af0*/  VIADD R4, R8, 0x4 ;  /* 0x0000000408047836 */ /* 0x000fe20000000000 */
[----:B------:R-:W0:Y:S01]  /*0b00*/  @!P1 S2R R10, SR_CgaCtaId ;  /* 0x00000000000a9919 */ /* 0x000e220000008800 */
[----:B------:R-:W-:Y:S01]  /*0b10*/  @!P1 MOV R5, 0x400 ;  /* 0x0000040000059802 */ /* 0x000fe20000000f00 */
[----:B------:R-:W1:Y:S09]  /*0b20*/  SHFL.DOWN PT, R0, R6, 0x2, R7 ;  /* 0x0840000006007989 */ /* 0x000e7200000e0007 */
[----:B-1----:R-:W-:-:S02]  /*0b30*/  @!P0 VIMNMX R6, PT, PT, R6, R0, !PT ;  /* 0x0000000006068248 */ /* 0x002fc40007fe0100 */
[----:B------:R-:W-:Y:S01]  /*0b40*/  ISETP.GT.AND P0, PT, R4, R7, PT ;  /* 0x000000070400720c */ /* 0x000fe20003f04270 */
[----:B------:R-:W-:Y:S01]  /*0b50*/  VIADD R4, R8, 0x8 ;  /* 0x0000000808047836 */ /* 0x000fe20000000000 */
[----:B0-----:R-:W-:Y:S01]  /*0b60*/  @!P1 LEA R5, R10, R5, 0x18 ;  /* 0x000000050a059211 */ /* 0x001fe200078ec0ff */
[----:B------:R-:W0:Y:S10]  /*0b70*/  SHFL.DOWN PT, R0, R6, 0x4, R7 ;  /* 0x0880000006007989 */ /* 0x000e3400000e0007 */
[----:B0-----:R-:W-:-:S02]  /*0b80*/  @!P0 VIMNMX R6, PT, PT, R6, R0, !PT ;  /* 0x0000000006068248 */ /* 0x001fc40007fe0100 */
[----:B------:R-:W-:Y:S01]  /*0b90*/  ISETP.GT.AND P0, PT, R4, R7, PT ;  /* 0x000000070400720c */ /* 0x000fe20003f04270 */
[----:B------:R-:W-:Y:S02]  /*0ba0*/  VIADD R4, R8, 0x10 ;  /* 0x0000001008047836 */ /* 0x000fe40000000000 */
[----:B------:R-:W0:Y:S10]  /*0bb0*/  SHFL.DOWN PT, R0, R6, 0x8, R7 ;  /* 0x0900000006007989 */ /* 0x000e3400000e0007 */
[----:B0-----:R-:W-:-:S02]  /*0bc0*/  @!P0 VIMNMX R6, PT, PT, R6, R0, !PT ;  /* 0x0000000006068248 */ /* 0x001fc40007fe0100 */
[----:B------:R-:W-:Y:S02]  /*0bd0*/  ISETP.GT.AND P0, PT, R4, R7, PT ;  /* 0x000000070400720c */ /* 0x000fe40003f04270 */
[----:B------:R-:W-:Y:S01]  /*0be0*/  @!P1 SHF.R.U32.HI R4, RZ, 0x3, R3 ;  /* 0x00000003ff049819 */ /* 0x000fe20000011603 */
[----:B------:R-:W0:Y:S03]  /*0bf0*/  SHFL.DOWN PT, R0, R6, 0x10, R7 ;  /* 0x0a00000006007989 */ /* 0x000e2600000e0007 */
[----:B------:R-:W-:-:S05]  /*0c00*/  @!P1 LOP3.LUT R4, R4, 0x7c, RZ, 0xc0, !PT ;  /* 0x0000007c04049812 */ /* 0x000fca00078ec0ff */
[----:B------:R-:W-:Y:S02]  /*0c10*/  @!P1 IMAD.IADD R4, R4, 0x1, R5 ;  /* 0x0000000104049824 */ /* 0x000fe400078e0205 */
[----:B0-----:R-:W-:Y:S02]  /*0c20*/  @!P0 VIMNMX R6, PT, PT, R6, R0, !PT ;  /* 0x0000000006068248 */ /* 0x001fe40007fe0100 */
[----:B------:R-:W-:-:S03]  /*0c30*/  ISETP.NE.AND P0, PT, R3, RZ, PT ;  /* 0x000000ff0300720c */ /* 0x000fc60003f05270 */
[----:B------:R-:W-:-:S05]  /*0c40*/  IMAD.MOV.U32 R5, RZ, RZ, R6 ;  /* 0x000000ffff057224 */ /* 0x000fca00078e0006 */
[----:B------:R1:W-:Y:S01]  /*0c50*/  @!P1 STS [R4+0x8], R5 ;  /* 0x0000080504009388 */ /* 0x0003e20000000800 */
[----:B------:R-:W-:Y:S06]  /*0c60*/  BAR.SYNC.DEFER_BLOCKING 0x0 ;  /* 0x0000000000007b1d */ /* 0x000fec0000010000 */
[----:B------:R-:W-:Y:S05]  /*0c70*/  @P0 BRA `(.L_x_17) ;  /* 0x0000002400dc0947 */ /* 0x000fea0003800000 */
[----:B------:R-:W0:Y:S01]  /*0c80*/  S2UR UR5, SR_CgaCtaId ;  /* 0x00000000000579c3 */ /* 0x000e220000008800 */
[----:B------:R-:W-:Y:S01]  /*0c90*/  UMOV UR4, 0x400 ;  /* 0x0000040000047882 */ /* 0x000fe20000000000 */
[C---:B------:R-:W-:Y:S02]  /*0ca0*/  ISETP.GT.AND P2, PT, R2.reuse, 0x20, PT ;  /* 0x000000200200780c */ /* 0x040fe40003f44270 */
[C---:B------:R-:W-:Y:S02]  /*0cb0*/  ISETP.GT.AND P4, PT, R2.reuse, 0x40, PT ;  /* 0x000000400200780c */ /* 0x040fe40003f84270 */
[C---:B------:R-:W-:Y:S02]  /*0cc0*/  ISETP.GT.AND P3, PT, R2.reuse, 0x60, PT ;  /* 0x000000600200780c */ /* 0x040fe40003f64270 */
[----:B------:R-:W-:Y:S01]  /*0cd0*/  ISETP.GT.AND P1, PT, R2, 0x80, PT ;  /* 0x000000800200780c */ /* 0x000fe20003f24270 */
[----:B0-----:R-:W-:-:S09]  /*0ce0*/  ULEA UR4, UR5, UR4, 0x18 ;  /* 0x0000000405047291 */ /* 0x001fd2000f8ec0ff */
[----:B------:R-:W1:Y:S04]  /*0cf0*/  LDS R0, [UR4+0xc] ;  /* 0x00000c04ff007984 */ /* 0x000e680008000800 */
[----:B------:R-:W0:Y:S04]  /*0d00*/  LDS.128 R8, [UR4+0x10] ;  /* 0x00001004ff087984 */ /* 0x000e280008000c00 */
[----:B------:R-:W2:Y:S01]  /*0d10*/  LDS.64 R6, [UR4+0x20] ;  /* 0x00002004ff067984 */ /* 0x000ea20008000a00 */
[----:B-1----:R-:W-:Y:S02]  /*0d20*/  @P2 VIMNMX R5, PT, PT, R5, R0, !PT ;  /* 0x0000000005052248 */ /* 0x002fe40007fe0100 */
[----:B------:R-:W-:-:S02]  /*0d30*/  ISETP.GT.AND P2, PT, R2, 0xa0, PT ;  /* 0x000000a00200780c */ /* 0x000fc40003f44270 */
[----:B0-----:R-:W-:Y:S02]  /*0d40*/  @P4 VIMNMX R5, PT, PT, R5, R8, !PT ;  /* 0x0000000805054248 */ /* 0x001fe40007fe0100 */
[C---:B------:R-:W-:Y:S02]  /*0d50*/  ISETP.GT.AND P4, PT, R2.reuse, 0xc0, PT ;  /* 0x000000c00200780c */ /* 0x040fe40003f84270 */
[----:B------:R-:W-:Y:S02]  /*0d60*/  @P3 VIMNMX R5, PT, PT, R5, R9, !PT ;  /* 0x0000000905053248 */ /* 0x000fe40007fe0100 */
[----:B------:R-:W-:Y:S02]  /*0d70*/  ISETP.GT.AND P3, PT, R2, 0xe0, PT ;  /* 0x000000e00200780c */ /* 0x000fe40003f64270 */
[----:B------:R-:W-:-:S04]  /*0d80*/  @P1 VIMNMX R5, PT, PT, R5, R10, !PT ;  /* 0x0000000a05051248 */ /* 0x000fc80007fe0100 */
[----:B------:R-:W-:-:S04]  /*0d90*/  @P2 VIMNMX R5, PT, PT, R5, R11, !PT ;  /* 0x0000000b05052248 */ /* 0x000fc80007fe0100 */
[----:B--2---:R-:W-:-:S04]  /*0da0*/  @P4 VIMNMX R5, PT, PT, R5, R6, !PT ;  /* 0x0000000605054248 */ /* 0x004fc80007fe0100 */
[----:B------:R-:W-:Y:S01]  /*0db0*/  @P3 VIMNMX R5, PT, PT, R5, R7, !PT ;  /* 0x0000000705053248 */ /* 0x000fe20007fe0100 */
[----:B------:R-:W-:Y:S06]  /*0dc0*/  BRA `(.L_x_17) ;  /* 0x0000002400887947 */ /* 0x000fec0003800000 */
.L_x_3:
[----:B------:R-:W0:Y:S01]  /*0dd0*/  S2R R0, SR_TID.X ;  /* 0x0000000000007919 */ /* 0x000e220000002100 */
[----:B------:R-:W1:Y:S01]  /*0de0*/  LDC.64 R20, c[0x0][0x380] ;  /* 0x0000e000ff147b82 */ /* 0x000e620000000a00 */
[----:B0-----:R-:W-:-:S04]  /*0df0*/  IMAD.SHL.U32 R3, R0, 0x4, RZ ;  /* 0x0000000400037824 */ /* 0x001fc800078e00ff */
[----:B-1----:R-:W-:-:S05]  /*0e00*/  IMAD.WIDE.U32 R20, R3, 0x4, R20 ;  /* 0x0000000403147825 */ /* 0x002fca00078e0014 */
[----:B------:R-:W2:Y:S04]  /*0e10*/  LDG.E.128.CONSTANT R4, desc[UR6][R20.64] ;  /* 0x0000000614047981 */ /* 0x000ea8000c1e9d00 */
[----:B------:R-:W3:Y:S04]  /*0e20*/  LDG.E.128.CONSTANT R8, desc[UR6][R20.64+0x1000] ;  /* 0x0010000614087981 */ /* 0x000ee8000c1e9d00 */
[----:B------:R-:W4:Y:S04]  /*0e30*/  LDG.E.128.CONSTANT R12, desc[UR6][R20.64+0x2000] ;  /* 0x00200006140c7981 */ /* 0x000f28000c1e9d00 */
[----:B------:R-:W5:Y:S01]  /*0e40*/  LDG.E.128.CONSTANT R16, desc[UR6][R20.64+0x3000] ;  /* 0x0030000614107981 */ /* 0x000f62000c1e9d00 */
[----:B------:R-:W-:Y:S01]  /*0e50*/  ISETP.GE.U32.AND P0, PT, R2, 0x2000, PT ;  /* 0x000020000200780c */ /* 0x000fe20003f06070 */
[----:B------:R-:W-:Y:S01]  /*0e60*/  IMAD.MOV.U32 R23, RZ, RZ, 0x1000 ;  /* 0x00001000ff177424 */ /* 0x000fe200078e00ff */
[----:B--2---:R-:W-:-:S02]  /*0e70*/  VIMNMX3 R4, R4, R5, R6, !PT ;  /* 0x000000050404720f */ /* 0x004fc40007800106 */
[----:B---3--:R-:W-:Y:S02]  /*0e80*/  VIMNMX3 R7, R7, R8, R9, !PT ;  /* 0x000000080707720f */ /* 0x008fe40007800109 */
[----:B----4-:R-:W-:Y:S02]  /*0e90*/  VIMNMX3 R10, R10, R11, R12, !PT ;  /* 0x0000000b0a0a720f */ /* 0x010fe4000780010c */
[----:B------:R-:W-:Y:S02]  /*0ea0*/  VIMNMX3 R13, R13, R14, R15, !PT ;  /* 0x0000000e0d0d720f */ /* 0x000fe4000780010f */
[----:B-----5:R-:W-:Y:S02]  /*0eb0*/  VIMNMX3 R18, R16, R17, R18, !PT ;  /* 0x000000111012720f */ /* 0x020fe40007800112 */
[----:B------:R-:W-:Y:S02]  /*0ec0*/  VIMNMX3 R4, R4, R7, R10, !PT ;  /* 0x000000070404720f */ /* 0x000fe4000780010a */
[----:B------:R-:W-:-:S04]  /*0ed0*/  VIMNMX3 R13, R13, R18, R19, !PT ;  /* 0x000000120d0d720f */ /* 0x000fc80007800113 */
[----:B------:R-:W-:Y:S01]  /*0ee0*/  VIMNMX R3, PT, PT, R4, R13, !PT ;  /* 0x0000000d04037248 */ /* 0x000fe20007fe0100 */
[----:B------:R-:W-:Y:S06]  /*0ef0*/  @!P0 BRA `(.L_x_18) ;  /* 0x0000000000608947 */ /* 0x000fec0003800000 */
[----:B------:R-:W0:Y:S01]  /*0f00*/  LDC R24, c[0x0][0x390] ;  /* 0x0000e400ff187b82 */ /* 0x000e220000000800 */
[----:B------:R-:W-:Y:S02]  /*0f10*/  VIADD R22, R2, 0xfffff000 ;  /* 0xfffff00002167836 */ /* 0x000fe40000000000 */
[----:B------:R-:W-:-:S07]  /*0f20*/  IMAD.MOV.U32 R23, RZ, RZ, 0x1000 ;  /* 0x00001000ff177424 */ /* 0x000fce00078e00ff */
.L_x_20:
[----:B------:R-:W-:-:S05]  /*0f30*/  IMAD.WIDE R26, R23, 0x4, R20 ;  /* 0x00000004171a7825 */ /* 0x000fca00078e0214 */
[----:B------:R-:W2:Y:S04]  /*0f40*/  LDG.E.128.CONSTANT R4, desc[UR6][R26.64] ;  /* 0x000000061a047981 */ /* 0x000ea8000c1e9d00 */
[----:B------:R-:W3:Y:S04]  /*0f50*/  LDG.E.128.CONSTANT R8, desc[UR6][R26.64+0x1000] ;  /* 0x001000061a087981 */ /* 0x000ee8000c1e9d00 */
[----:B------:R-:W4:Y:S04]  /*0f60*/  LDG.E.128.CONSTANT R12, desc[UR6][R26.64+0x2000] ;  /* 0x002000061a0c7981 */ /* 0x000f28000c1e9d00 */
[----:B------:R-:W5:Y:S01]  /*0f70*/  LDG.E.128.CONSTANT R16, desc[UR6][R26.64+0x3000] ;  /* 0x003000061a107981 */ /* 0x000f62000c1e9d00 */
[----:B0-----:R-:W-:Y:S01]  /*0f80*/  IMAD.MOV.U32 R2, RZ, RZ, R24 ;  /* 0x000000ffff027224 */ /* 0x001fe200078e0018 */
[----:B--2---:R-:W-:-:S03]  /*0f90*/  VIMNMX3 R3, R3, R4, R5, !PT ;  /* 0x000000040303720f */ /* 0x004fc60007800105 */
[----:B------:R-:W-:Y:S01]  /*0fa0*/  IMAD.IADD R4, R2, 0x1, -R23 ;  /* 0x0000000102047824 */ /* 0x000fe200078e0a17 */
[----:B---3--:R-:W-:-:S04]  /*0fb0*/  VIMNMX3 R6, R6, R7, R8, !PT ;  /* 0x000000070606720f */ /* 0x008fc80007800108 */
[----:B------:R-:W-:Y:S02]  /*0fc0*/  ISETP.GE.AND P0, PT, R4, 0x1000, PT ;  /* 0x000010000400780c */ /* 0x000fe40003f06270 */
[----:B------:R-:W-:Y:S02]  /*0fd0*/  VIMNMX3 R8, R9, R10, R11, !PT ;  /* 0x0000000a0908720f */ /* 0x000fe4000780010b */
[----:B----4-:R-:W-:Y:S02]  /*0fe0*/  VIMNMX3 R12, R12, R13, R14, !PT ;  /* 0x0000000d0c0c720f */ /* 0x010fe4000780010e */
[----:B-----5:R-:W-:Y:S02]  /*0ff0*/  VIMNMX3 R15, R15, R16, R17, !PT ;  /* 0x000000100f0f720f */ /* 0x020fe40007800111 */
[----:B------:R-:W-:Y:S02]  /*1000*/  VIMNMX R18, PT, PT, R18, R19, !PT ;  /* 0x0000001312127248 */ /* 0x000fe40007fe0100 */
[----:B------:R-:W-:-:S02]  /*1010*/  VIMNMX3 R3, R3, R6, R8, !PT ;  /* 0x000000060303720f */ /* 0x000fc40007800108 */
[----:B------:R-:W-:-:S04]  /*1020*/  VIMNMX3 R12, R12, R15, R18, !PT ;  /* 0x0000000f0c0c720f */ /* 0x000fc80007800112 */
[----:B------:R-:W-:Y:S01]  /*1030*/  VIMNMX R3, PT, PT, R3, R12, !PT ;  /* 0x0000000c03037248 */ /* 0x000fe20007fe0100 */
[----:B------:R-:W-:Y:S06]  /*1040*/  @!P0 BRA `(.L_x_19) ;  /* 0x0000000400fc8947 */ /* 0x000fec0003800000 */
[----:B------:R-:W-:-:S05]  /*1050*/  VIADD R23, R23, 0x1000 ;  /* 0x0000100017177836 */ /* 0x000fca0000000000 */
[----:B------:R-:W-:-:S13]  /*1060*/  ISETP.GT.AND P0, PT, R23, R22, PT ;  /* 0x000000161700720c */ /* 0x000fda0003f04270 */
[----:B------:R-:W-:Y:S05]  /*1070*/  @!P0 BRA `(.L_x_20) ;  /* 0xfffffffc00ac8947 */ /* 0x000fea000383ffff */
.L_x_18:
[----:B------:R-:W-:-:S13]  /*1080*/  ISETP.GE.AND P0, PT, R23, R2, PT ;  /* 0x000000021700720c */ /* 0x000fda0003f06270 */
[----:B------:R-:W-:Y:S05]  /*1090*/  @P0 BRA `(.L_x_19) ;  /* 0x0000000400e80947 */ /* 0x000fea0003800000 */
[----:B------:R-:W-:Y:S01]  /*10a0*/  IMAD.IADD R11, R2, 0x1, -R23 ;  /* 0x00000001020b7824 */ /* 0x000fe200078e0a17 */
[----:B------:R-:W-:Y:S04]  /*10b0*/  BSSY.RECONVERGENT B1, `(.L_x_19) ;  /* 0x0000078000017945 */ /* 0x000fe80003800200 */
[----:B------:R-:W-:-:S13]  /*10c0*/  ISETP.GE.AND P0, PT, R0, R11, PT ;  /* 0x0000000b0000720c */ /* 0x000fda0003f06270 */
[----:B------:R-:W-:Y:S05]  /*10d0*/  @P0 BRA `(.L_x_21) ;  /* 0x0000000400d40947 */ /* 0x000fea0003800000 */
[----:B------:R-:W-:Y:S01]  /*10e0*/  LOP3.LUT R4, RZ, R0, RZ, 0x33, !PT ;  /* 0x00000000ff047212 */ /* 0x000fe200078e33ff */
[----:B------:R-:W-:Y:S03]  /*10f0*/  BSSY.RECONVERGENT B2, `(.L_x_22) ;  /* 0x0000015000027945 */ /* 0x000fe60003800200 */
[----:B------:R-:W-:-:S04]  /*1100*/  IADD3 R4, PT, PT, -R23, R2, R4 ;  /* 0x0000000217047210 */ /* 0x000fc80007ffe104 */
[C---:B------:R-:W-:Y:S02]  /*1110*/  LOP3.LUT R2, R4.reuse, 0x300, RZ, 0xc0, !PT ;  /* 0x0000030004027812 */ /* 0x040fe400078ec0ff */
[----:B------:R-:W-:Y:S02]  /*1120*/  ISETP.GE.U32.AND P1, PT, R4, 0x300, PT ;  /* 0x000003000400780c */ /* 0x000fe40003f26070 */
[----:B------:R-:W-:Y:S01]  /*1130*/  ISETP.NE.AND P0, PT, R2, 0x300, PT ;  /* 0x000003000200780c */ /* 0x000fe20003f05270 */
[----:B------:R-:W-:-:S12]  /*1140*/  IMAD.MOV.U32 R2, RZ, RZ, R0 ;  /* 0x000000ffff027224 */ /* 0x000fd800078e0000 */
[----:B------:R-:W-:Y:S05]  /*1150*/  @!P0 BRA `(.L_x_23) ;  /* 0x0000000000388947 */ /* 0x000fea0003800000 */
[----:B------:R-:W0:Y:S01]  /*1160*/  LDC.64 R6, c[0x0][0x380] ;  /* 0x0000e000ff067b82 */ /* 0x000e220000000a00 */
[----:B------:R-:W-:Y:S01]  /*1170*/  LEA.HI R2, R4, 0x1, RZ, 0x18 ;  /* 0x0000000104027811 */ /* 0x000fe200078fc0ff */
[----:B------:R-:W-:-:S03]  /*1180*/  IMAD.IADD R9, R0, 0x1, R23 ;  /* 0x0000000100097824 */ /* 0x000fc600078e0217 */
[----:B------:R-:W-:Y:S01]  /*1190*/  LOP3.LUT R4, R2, 0x3, RZ, 0xc0, !PT ;  /* 0x0000000302047812 */ /* 0x000fe200078ec0ff */
[----:B------:R-:W-:-:S04]  /*11a0*/  IMAD.MOV.U32 R2, RZ, RZ, R0 ;  /* 0x000000ffff027224 */ /* 0x000fc800078e0000 */
[----:B------:R-:W-:-:S07]  /*11b0*/  IMAD.MOV R8, RZ, RZ, -R4 ;  /* 0x000000ffff087224 */ /* 0x000fce00078e0a04 */
.L_x_24:
[----:B0-----:R-:W-:-:S06]  /*11c0*/  IMAD.WIDE.U32 R4, R9, 0x4, R6 ;  /* 0x0000000409047825 */ /* 0x001fcc00078e0006 */
[----:B------:R-:W2:Y:S01]  /*11d0*/  LDG.E.CONSTANT R4, desc[UR6][R4.64] ;  /* 0x0000000604047981 */ /* 0x000ea2000c1e9900 */
[----:B------:R-:W-:Y:S02]  /*11e0*/  VIADD R8, R8, 0x1 ;  /* 0x0000000108087836 */ /* 0x000fe40000000000 */
[----:B------:R-:W-:Y:S02]  /*11f0*/  VIADD R2, R2, 0x100 ;  /* 0x0000010002027836 */ /* 0x000fe40000000000 */
[----:B------:R-:W-:Y:S01]  /*1200*/  VIADD R9, R9, 0x100 ;  /* 0x0000010009097836 */ /* 0x000fe20000000000 */
[----:B------:R-:W-:Y:S02]  /*1210*/  ISETP.NE.AND P0, PT, R8, RZ, PT ;  /* 0x000000ff0800720c */ /* 0x000fe40003f05270 */
[----:B--2---:R-:W-:-:S11]  /*1220*/  VIMNMX R3, PT, PT, R4, R3, !PT ;  /* 0x0000000304037248 */ /* 0x004fd60007fe0100 */
[----:B------:R-:W-:Y:S05]  /*1230*/  @P0 BRA `(.L_x_24) ;  /* 0xfffffffc00e00947 */ /* 0x000fea000383ffff */
.L_x_23:
[----:B------:R-:W-:Y:S05]  /*1240*/  BSYNC.RECONVERGENT B2 ;  /* 0x0000000000027941 */ /* 0x000fea0003800200 */
.L_x_22:
[----:B------:R-:W-:Y:S05]  /*1250*/  @!P1 BRA `(.L_x_21) ;  /* 0x0000000400749947 */ /* 0x000fea0003800000 */
[----:B------:R-:W0:Y:S01]  /*1260*/  LDCU.64 UR4, c[0x0][0x380] ;  /* 0x00007000ff0477ac */ /* 0x000e220008000a00 */
[----:B------:R-:W-:Y:S01]  /*1270*/  IMAD.IADD R7, R11, 0x1, -R2 ;  /* 0x000000010b077824 */ /* 0x000fe200078e0a02 */
[C---:B------:R-:W-:Y:S01]  /*1280*/  IADD3 R5, P0, PT, R2.reuse, R23, RZ ;  /* 0x0000001702057210 */ /* 0x040fe20007f1e0ff */
[----:B------:R-:W-:Y:S01]  /*1290*/  BSSY.RECONVERGENT B2, `(.L_x_25) ;  /* 0x0000033000027945 */ /* 0x000fe20003800200 */
[----:B------:R-:W-:Y:S02]  /*12a0*/  IMAD.IADD R13, R2, 0x1, R23 ;  /* 0x00000001020d7824 */ /* 0x000fe400078e0217 */
[----:B------:R-:W-:Y:S01]  /*12b0*/  ISETP.GT.AND P1, PT, R7, 0xc00, PT ;  /* 0x00000c000700780c */ /* 0x000fe20003f24270 */
[----:B------:R-:W-:Y:S01]  /*12c0*/  IMAD.X R6, RZ, RZ, RZ, P0 ;  /* 0x000000ffff067224 */ /* 0x000fe200000e06ff */
[----:B0-----:R-:W-:-:S04]  /*12d0*/  LEA R4, P0, R5, UR4, 0x2 ;  /* 0x0000000405047c11 */ /* 0x001fc8000f8010ff */
[----:B------:R-:W-:Y:S02]  /*12e0*/  LEA.HI.X R5, R5, UR5, R6, 0x2, P0 ;  /* 0x0000000505057c11 */ /* 0x000fe400080f1406 */
[----:B------:R-:W-:-:S05]  /*12f0*/  IADD3 R4, P0, PT, R4, 0x800, RZ ;  /* 0x0000080004047810 */ /* 0x000fca0007f1e0ff */
[----:B------:R-:W-:Y:S01]  /*1300*/  IMAD.X R5, RZ, RZ, R5, P0 ;  /* 0x000000ffff057224 */ /* 0x000fe200000e0605 */
[----:B------:R-:W-:Y:S01]  /*1310*/  PLOP3.LUT P0, PT, PT, PT, PT, 0x80, 0x8 ;  /* 0x000000000008781c */ /* 0x000fe20003f0f070 */
[----:B------:R-:W-:-:S12]  /*1320*/  @!P1 BRA `(.L_x_26) ;  /* 0x0000000000a49947 */ /* 0x000fd80003800000 */
[----:B------:R-:W-:Y:S01]  /*1330*/  PLOP3.LUT P0, PT, PT, PT, PT, 0x8, 0x80 ;  /* 0x000000000080781c */ /* 0x000fe20003f0e170 */
[----:B------:R-:W-:-:S12]  /*1340*/  VIADD R15, R11, 0xfffff400 ;  /* 0xfffff4000b0f7836 */ /* 0x000fd80000000000 */
.L_x_27:
[----:B------:R-:W0:Y:S01]  /*1350*/  LDC.64 R6, c[0x0][0x380] ;  /* 0x0000e000ff067b82 */ /* 0x000e220000000a00 */
[C---:B------:R-:W-:Y:S01]  /*1360*/  VIADD R25, R13.reuse, 0x400 ;  /* 0x000004000d197836 */ /* 0x040fe20000000000 */
[----:B------:R-:W2:Y:S01]  /*1370*/  LDG.E.CONSTANT R10, desc[UR6][R4.64+-0x400] ;  /* 0xfffc0006040a7981 */ /* 0x000ea2000c1e9900 */
[----:B------:R-:W-:-:S03]  /*1380*/  VIADD R9, R13, 0x800 ;  /* 0x000008000d097836 */ /* 0x000fc60000000000 */
[----:B------:R-:W3:Y:S04]  /*1390*/  LDG.E.CONSTANT R21, desc[UR6][R4.64] ;  /* 0x0000000604157981 */ /* 0x000ee8000c1e9900 */
[----:B------:R-:W3:Y:S04]  /*13a0*/  LDG.E.CONSTANT R18, desc[UR6][R4.64+0x400] ;  /* 0x0004000604127981 */ /* 0x000ee8000c1e9900 */
[----:B------:R-:W4:Y:S01]  /*13b0*/  LDG.E.CONSTANT R16, desc[UR6][R4.64+0xc00] ;  /* 0x000c000604107981 */ /* 0x000f22000c1e9900 */
[----:B------:R-:W-:-:S03]  /*13c0*/  VIADD R27, R13, 0xc00 ;  /* 0x00000c000d1b7836 */ /* 0x000fc60000000000 */
[----:B------:R-:W5:Y:S04]  /*13d0*/  LDG.E.CONSTANT R17, desc[UR6][R4.64+0x1000] ;  /* 0x0010000604117981 */ /* 0x000f68000c1e9900 */
[----:B------:R-:W5:Y:S01]  /*13e0*/  LDG.E.CONSTANT R14, desc[UR6][R4.64+0x1400] ;  /* 0x00140006040e7981 */ /* 0x000f62000c1e9900 */
[----:B0-----:R-:W-:-:S03]  /*13f0*/  IMAD.WIDE.U32 R22, R13, 0x4, R6 ;  /* 0x000000040d167825 */ /* 0x001fc600078e0006 */
[----:B------:R-:W5:Y:S04]  /*1400*/  LDG.E.CONSTANT R20, desc[UR6][R4.64+0x1c00] ;  /* 0x001c000604147981 */ /* 0x000f68000c1e9900 */
[----:B------:R-:W2:Y:S01]  /*1410*/  LDG.E.CONSTANT R12, desc[UR6][R22.64] ;  /* 0x00000006160c7981 */ /* 0x000ea2000c1e9900 */
[----:B------:R-:W-:-:S05]  /*1420*/  IMAD.WIDE.U32 R24, R25, 0x4, R6 ;  /* 0x0000000419187825 */ /* 0x000fca00078e0006 */
[----:B------:R-:W4:Y:S01]  /*1430*/  LDG.E.CONSTANT R19, desc[UR6][R24.64] ;  /* 0x0000000618137981 */ /* 0x000f22000c1e9900 */
[----:B------:R-:W-:-:S03]  /*1440*/  IMAD.WIDE.U32 R8, R9, 0x4, R6 ;  /* 0x0000000409087825 */ /* 0x000fc600078e0006 */
[----:B------:R-:W5:Y:S01]  /*1450*/  LDG.E.CONSTANT R23, desc[UR6][R4.64+0x2000] ;  /* 0x0020000604177981 */ /* 0x000f62000c1e9900 */
[----:B------:R-:W-:-:S03]  /*1460*/  IMAD.WIDE.U32 R6, R27, 0x4, R6 ;  /* 0x000000041b067825 */ /* 0x000fc600078e0006 */
[----:B------:R-:W5:Y:S04]  /*1470*/  LDG.E.CONSTANT R9, desc[UR6][R8.64] ;  /* 0x0000000608097981 */ /* 0x000f68000c1e9900 */
[----:B------:R-:W5:Y:S04]  /*1480*/  LDG.E.CONSTANT R22, desc[UR6][R4.64+0x2400] ;  /* 0x0024000604167981 */ /* 0x000f68000c1e9900 */
[----:B------:R0:W5:Y:S04]  /*1490*/  LDG.E.CONSTANT R6, desc[UR6][R6.64] ;  /* 0x0000000606067981 */ /* 0x000168000c1e9900 */
[----:B------:R-:W5:Y:S04]  /*14a0*/  LDG.E.CONSTANT R25, desc[UR6][R4.64+0x2c00] ;  /* 0x002c000604197981 */ /* 0x000f68000c1e9900 */
[----:B------:R-:W5:Y:S04]  /*14b0*/  LDG.E.CONSTANT R27, desc[UR6][R4.64+0x3000] ;  /* 0x00300006041b7981 */ /* 0x000f68000c1e9900 */
[----:B------:R1:W5:Y:S01]  /*14c0*/  LDG.E.CONSTANT R24, desc[UR6][R4.64+0x3400] ;  /* 0x0034000604187981 */ /* 0x000362000c1e9900 */
[----:B------:R-:W-:-:S05]  /*14d0*/  VIADD R2, R2, 0x1000 ;  /* 0x0000100002027836 */ /* 0x000fca0000000000 */
[----:B------:R-:W-:Y:S02]  /*14e0*/  ISETP.GE.AND P1, PT, R2, R15, PT ;  /* 0x0000000f0200720c */ /* 0x000fe40003f26270 */
[----:B0-----:R-:W-:Y:S01]  /*14f0*/  IADD3 R7, P2, PT, R4, 0x4000, RZ ;  /* 0x0000400004077810 */ /* 0x001fe20007f5e0ff */
[----:B------:R-:W-:-:S04]  /*1500*/  VIADD R13, R13, 0x1000 ;  /* 0x000010000d0d7836 */ /* 0x000fc80000000000 */
[----:B-1----:R-:W-:Y:S02]  /*1510*/  IMAD.X R5, RZ, RZ, R5, P2 ;  /* 0x000000ffff057224 */ /* 0x002fe400010e0605 */
[----:B------:R-:W-:Y:S01]  /*1520*/  IMAD.MOV.U32 R4, RZ, RZ, R7 ;  /* 0x000000ffff047224 */ /* 0x000fe200078e0007 */
[----:B--2---:R-:W-:-:S04]  /*1530*/  VIMNMX3 R10, R3, R12, R10, !PT ;  /* 0x0000000c030a720f */ /* 0x004fc8000780010a */
[----:B---3--:R-:W-:-:S04]  /*1540*/  VIMNMX3 R10, R10, R21, R18, !PT ;  /* 0x000000150a0a720f */ /* 0x008fc80007800112 */
[----:B----4-:R-:W-:-:S04]  /*1550*/  VIMNMX3 R10, R10, R19, R16, !PT ;  /* 0x000000130a0a720f */ /* 0x010fc80007800110 */
[----:B-----5:R-:W-:-:S04]  /*1560*/  VIMNMX3 R10, R10, R17, R14, !PT ;  /* 0x000000110a0a720f */ /* 0x020fc8000780010e */
[----:B------:R-:W-:-:S04]  /*1570*/  VIMNMX3 R9, R10, R9, R20, !PT ;  /* 0x000000090a09720f */ /* 0x000fc80007800114 */
[----:B------:R-:W-:-:S04]  /*1580*/  VIMNMX3 R9, R9, R23, R22, !PT ;  /* 0x000000170909720f */ /* 0x000fc80007800116 */
[----:B------:R-:W-:-:S04]  /*1590*/  VIMNMX3 R6, R9, R6, R25, !PT ;  /* 0x000000060906720f */ /* 0x000fc80007800119 */
[----:B------:R-:W-:Y:S01]  /*15a0*/  VIMNMX3 R3, R6, R27, R24, !PT ;  /* 0x0000001b0603720f */ /* 0x000fe20007800118 */
[----:B------:R-:W-:Y:S06]  /*15b0*/  @!P1 BRA `(.L_x_27) ;  /* 0xfffffffc00649947 */ /* 0x000fec000383ffff */
.L_x_26:
[----:B------:R-:W-:Y:S05]  /*15c0*/  BSYNC.RECONVERGENT B2 ;  /* 0x0000000000027941 */ /* 0x000fea0003800200 */
.L_x_25:
[----:B------:R-:W-:Y:S01]  /*15d0*/  IMAD.IADD R6, R11, 0x1, -R2 ;  /* 0x000000010b067824 */ /* 0x000fe200078e0a02 */
[----:B------:R-:W-:Y:S04]  /*15e0*/  BSSY.RECONVERGENT B2, `(.L_x_28) ;  /* 0x000001a000027945 */ /* 0x000fe80003800200 */
[----:B------:R-:W-:-:S13]  /*15f0*/  ISETP.GT.AND P1, PT, R6, 0x400, PT ;  /* 0x000004000600780c */ /* 0x000fda0003f24270 */
[----:B------:R-:W-:Y:S05]  /*1600*/  @!P1 BRA `(.L_x_29) ;  /* 0x00000000005c9947 */ /* 0x000fea0003800000 */
[----:B------:R-:W0:Y:S01]  /*1610*/  LDC.64 R8, c[0x0][0x380] ;  /* 0x0000e000ff087b82 */ /* 0x000e220000000a00 */
[C---:B------:R-:W-:Y:S01]  /*1620*/  VIADD R15, R13.reuse, 0x400 ;  /* 0x000004000d0f7836 */ /* 0x040fe20000000000 */
[----:B------:R-:W2:Y:S04]  /*1630*/  LDG.E.CONSTANT R10, desc[UR6][R4.64+-0x400] ;  /* 0xfffc0006040a7981 */ /* 0x000ea8000c1e9900 */
[----:B------:R-:W3:Y:S04]  /*1640*/  LDG.E.CONSTANT R12, desc[UR6][R4.64+0x400] ;  /* 0x00040006040c7981 */ /* 0x000ee8000c1e9900 */
[----:B------:R-:W4:Y:S04]  /*1650*/  LDG.E.CONSTANT R14, desc[UR6][R4.64+0xc00] ;  /* 0x000c0006040e7981 */ /* 0x000f28000c1e9900 */
[----:B------:R-:W5:Y:S04]  /*1660*/  LDG.E.CONSTANT R17, desc[UR6][R4.64+0x1000] ;  /* 0x0010000604117981 */ /* 0x000f68000c1e9900 */
[----:B------:R1:W5:Y:S01]  /*1670*/  LDG.E.CONSTANT R16, desc[UR6][R4.64+0x1400] ;  /* 0x0014000604107981 */ /* 0x000362000c1e9900 */
[----:B0-----:R-:W-:-:S04]  /*1680*/  IMAD.WIDE.U32 R6, R13, 0x4, R8 ;  /* 0x000000040d067825 */ /* 0x001fc800078e0008 */
[----:B------:R-:W-:Y:S02]  /*1690*/  IMAD.WIDE.U32 R8, R15, 0x4, R8 ;  /* 0x000000040f087825 */ /* 0x000fe400078e0008 */
[----:B------:R-:W2:Y:S04]  /*16a0*/  LDG.E.CONSTANT R6, desc[UR6][R6.64] ;  /* 0x0000000606067981 */ /* 0x000ea8000c1e9900 */
[----:B------:R-:W3:Y:S04]  /*16b0*/  LDG.E.CONSTANT R15, desc[UR6][R4.64] ;  /* 0x00000006040f7981 */ /* 0x000ee8000c1e9900 */
[----:B------:R-:W4:Y:S01]  /*16c0*/  LDG.E.CONSTANT R9, desc[UR6][R8.64] ;  /* 0x0000000608097981 */ /* 0x000f22000c1e9900 */
[----:B------:R-:W-:Y:S01]  /*16d0*/  PLOP3.LUT P0, PT, PT, PT, PT, 0x8, 0x80 ;  /* 0x000000000080781c */ /* 0x000fe20003f0e170 */
[----:B------:R-:W-:-:S02]  /*16e0*/  VIADD R2, R2, 0x800 ;  /* 0x0000080002027836 */ /* 0x000fc40000000000 */
[----:B------:R-:W-:Y:S01]  /*16f0*/  VIADD R13, R13, 0x800 ;  /* 0x000008000d0d7836 */ /* 0x000fe20000000000 */
[----:B--2---:R-:W-:Y:S02]  /*1700*/  VIMNMX3 R10, R3, R6, R10, !PT ;  /* 0x00000006030a720f */ /* 0x004fe4000780010a */
[----:B------:R-:W-:Y:S02]  /*1710*/  IADD3 R6, P1, PT, R4, 0x2000, RZ ;  /* 0x0000200004067810 */ /* 0x000fe40007f3e0ff */
[----:B---3--:R-:W-:-:S03]  /*1720*/  VIMNMX3 R10, R10, R15, R12, !PT ;  /* 0x0000000f0a0a720f */ /* 0x008fc6000780010c */
[----:B------:R-:W-:Y:S01]  /*1730*/  IMAD.X R7, RZ, RZ, R5, P1 ;  /* 0x000000ffff077224 */ /* 0x000fe200008e0605 */
[----:B----4-:R-:W-:Y:S01]  /*1740*/  VIMNMX3 R10, R10, R9, R14, !PT ;  /* 0x000000090a0a720f */ /* 0x010fe2000780010e */
[----:B-1----:R-:W-:Y:S02]  /*1750*/  IMAD.MOV.U32 R4, RZ, RZ, R6 ;  /* 0x000000ffff047224 */ /* 0x002fe400078e0006 */
[----:B------:R-:W-:Y:S01]  /*1760*/  IMAD.MOV.U32 R5, RZ, RZ, R7 ;  /* 0x000000ffff057224 */ /* 0x000fe200078e0007 */
[----:B-----5:R-:W-:-:S07]  /*1770*/  VIMNMX3 R3, R10, R17, R16, !PT ;  /* 0x000000110a03720f */ /* 0x020fce0007800110 */
.L_x_29:
[----:B------:R-:W-:Y:S05]  /*1780*/  BSYNC.RECONVERGENT B2 ;  /* 0x0000000000027941 */ /* 0x000fea0003800200 */
.L_x_28:
[----:B------:R-:W-:-:S13]  /*1790*/  ISETP.LT.OR P0, PT, R2, R11, P0 ;  /* 0x0000000b0200720c */ /* 0x000fda0000701670 */
[----:B------:R-:W-:Y:S05]  /*17a0*/  @!P0 BRA `(.L_x_21) ;  /* 0x0000000000208947 */ /* 0x000fea0003800000 */
[----:B------:R-:W0:Y:S01]  /*17b0*/  LDC.64 R6, c[0x0][0x380] ;  /* 0x0000e000ff067b82 */ /* 0x000e220000000a00 */
[----:B------:R-:W2:Y:S04]  /*17c0*/  LDG.E.CONSTANT R2, desc[UR6][R4.64+-0x400] ;  /* 0xfffc000604027981 */ /* 0x000ea8000c1e9900 */
[----:B------:R-:W3:Y:S04]  /*17d0*/  LDG.E.CONSTANT R9, desc[UR6][R4.64] ;  /* 0x0000000604097981 */ /* 0x000ee8000c1e9900 */
[----:B------:R-:W3:Y:S01]  /*17e0*/  LDG.E.CONSTANT R8, desc[UR6][R4.64+0x400] ;  /* 0x0004000604087981 */ /* 0x000ee2000c1e9900 */
[----:B0-----:R-:W-:-:S06]  /*17f0*/  IMAD.WIDE.U32 R6, R13, 0x4, R6 ;  /* 0x000000040d067825 */ /* 0x001fcc00078e0006 */
[----:B------:R-:W2:Y:S02]  /*1800*/  LDG.E.CONSTANT R6, desc[UR6][R6.64] ;  /* 0x0000000606067981 */ /* 0x000ea4000c1e9900 */
[----:B--2---:R-:W-:-:S04]  /*1810*/  VIMNMX3 R2, R3, R6, R2, !PT ;  /* 0x000000060302720f */ /* 0x004fc80007800102 */
[----:B---3--:R-:W-:-:S07]  /*1820*/  VIMNMX3 R3, R2, R9, R8, !PT ;  /* 0x000000090203720f */ /* 0x008fce0007800108 */
.L_x_21:
[----:B------:R-:W-:Y:S05]  /*1830*/  BSYNC.RECONVERGENT B1 ;  /* 0x0000000000017941 */ /* 0x000fea0003800200 */
.L_x_19:
[----:B------:R-:W0:Y:S01]  /*1840*/  S2R R2, SR_LANEID ;  /* 0x0000000000027919 */ /* 0x000e220000000000 */
[----:B------:R-:W-:-:S13]  /*1850*/  CREDUX.MAX.S32 UR4, R3 ;  /* 0x00000000030472cc */ /* 0x000fda0000000200 */
[----:B------:R-:W-:Y:S01]  /*1860*/  IMAD.U32 R5, RZ, RZ, UR4 ;  /* 0x00000004ff057e24 */ /* 0x000fe2000f8e00ff */
[----:B0-----:R-:W-:-:S13]  /*1870*/  ISETP.NE.AND P0, PT, R2, RZ, PT ;  /* 0x000000ff0200720c */ /* 0x001fda0003f05270 */
        /* <DEDUP_REMOVED lines=9> */
[----:B-1----:R-:W-:Y:S05]  /*1910*/  @P0 BRA `(.L_x_17) ;  /* 0x0000001800b40947 */ /* 0x002fea0003800000 */
        /* <DEDUP_REMOVED lines=11> */
.L_x_2:
        /* <DEDUP_REMOVED lines=12> */
.L_x_32:
[----:B------:R-:W-:Y:S05]  /*1a90*/  BSYNC.RECONVERGENT B1 ;  /* 0x0000000000017941 */ /* 0x000fea0003800200 */
.L_x_31:
        /* <DEDUP_REMOVED lines=16> */
.L_x_37:
        /* <DEDUP_REMOVED lines=9> */
.L_x_36:
[----:B------:R-:W-:Y:S05]  /*1c30*/  BSYNC.RECONVERGENT B2 ;  /* 0x0000000000027941 */ /* 0x000fea0003800200 */
.L_x_35:
        /* <DEDUP_REMOVED lines=8> */
.L_x_40:
        /* <DEDUP_REMOVED lines=35> */
.L_x_39:
[----:B------:R-:W-:Y:S05]  /*1ef0*/  BSYNC.RECONVERGENT B2 ;  /* 0x0000000000027941 */ /* 0x000fea0003800200 */
.L_x_38:
        /* <DEDUP_REMOVED lines=22> */
.L_x_42:
[----:B------:R-:W-:Y:S05]  /*2060*/  BSYNC.RECONVERGENT B2 ;  /* 0x0000000000027941 */ /* 0x000fea0003800200 */
.L_x_41:
        /* <DEDUP_REMOVED lines=10> */
.L_x_34:
[----:B------:R-:W-:Y:S05]  /*2110*/  BSYNC.RECONVERGENT B1 ;  /* 0x0000000000017941 */ /* 0x000fea0003800200 */
.L_x_33:
[----:B------:R-:W-:Y:S01]  /*2120*/  ISETP.GE.AND P0, PT, R2, 0x100, PT ;  /* 0x000001000200780c */ /* 0x000fe20003f06270 */
[----:B-----5:R-:W-:-:S12]  /*2130*/  IMAD.MOV.U32 R7, RZ, RZ, R0 ;  /* 0x000000ffff077224 */ /* 0x020fd800078e0000 */
[----:B------:R-:W-:Y:S05]  /*2140*/  @!P0 BRA `(.L_x_43) ;  /* 0x0000000000648947 */ /* 0x000fea0003800000 */
[----:B------:R-:W1:Y:S01]  /*2150*/  S2R R0, SR_LANEID ;  /* 0x0000000000007919 */ /* 0x000e620000000000 */
[----:B------:R-:W-:Y:S02]  /*2160*/  CREDUX.MAX.S32 UR4, R7 ;  /* 0x00000000070472cc */ /* 0x000fe40000000200 */
[----:B-1----:R-:W-:-:S13]  /*2170*/  ISETP.NE.AND P0, PT, R0, RZ, PT ;  /* 0x000000ff0000720c */ /* 0x002fda0003f05270 */
[----:B0-----:R-:W0:Y:S01]  /*2180*/  @!P0 S2R R5, SR_CgaCtaId ;  /* 0x0000000000058919 */ /* 0x001e220000008800 */
[----:B------:R-:W-:Y:S02]  /*2190*/  @!P0 MOV R2, 0x400 ;  /* 0x0000040000028802 */ /* 0x000fe40000000f00 */
[----:B------:R-:W-:-:S04]  /*21a0*/  @!P0 SHF.R.U32.HI R0, RZ, 0x3, R3 ;  /* 0x00000003ff008819 */ /* 0x000fc80000011603 */
[----:B------:R-:W-:Y:S02]  /*21b0*/  @!P0 LOP3.LUT R0, R0, 0x7c, RZ, 0xc0, !PT ;  /* 0x0000007c00008812 */ /* 0x000fe400078ec0ff */
[----:B0-----:R-:W-:Y:S01]  /*21c0*/  @!P0 LEA R7, R5, R2, 0x18 ;  /* 0x0000000205078211 */ /* 0x001fe200078ec0ff */
[----:B------:R-:W-:-:S04]  /*21d0*/  IMAD.U32 R5, RZ, RZ, UR4 ;  /* 0x00000004ff057e24 */ /* 0x000fc8000f8e00ff */
        /* <DEDUP_REMOVED lines=16> */
.L_x_43:
[----:B0-----:R-:W0:Y:S01]  /*22e0*/  S2R R4, SR_LANEID ;  /* 0x0000000000047919 */ /* 0x001e220000000000 */
[----:B------:R-:W-:-:S04]  /*22f0*/  LOP3.LUT R0, R3, 0x3e0, RZ, 0xc0, !PT ;  /* 0x000003e003007812 */ /* 0x000fc800078ec0ff */
[----:B------:R-:W-:Y:S01]  /*2300*/  LOP3.LUT R9, RZ, R0, RZ, 0x33, !PT ;  /* 0x00000000ff097212 */ /* 0x000fe200078e33ff */
[----:B------:R-:W-:-:S04]  /*2310*/  VIADD R5, R0, 0x20 ;  /* 0x0000002000057836 */ /* 0x000fc80000000000 */
[----:B------:R-:W-:Y:S01]  /*2320*/  IMAD.IADD R9, R9, 0x1, R2 ;  /* 0x0000000109097824 */ /* 0x000fe200078e0202 */
[----:B------:R-:W-:-:S04]  /*2330*/  ISETP.GT.AND P0, PT, R5, R2, PT ;  /* 0x000000020500720c */ /* 0x000fc80003f04270 */
[----:B------:R-:W-:-:S05]  /*2340*/  SEL R6, R9, 0x1f, P0 ;  /* 0x0000001f09067807 */ /* 0x000fca0000000000 */
[----:B------:R-:W1:Y:S01]  /*2350*/  SHFL.DOWN PT, R0, R7, 0x1, R6 ;  /* 0x0820000007007989 */ /* 0x000e6200000e0006 */
[C---:B0-----:R-:W-:Y:S01]  /*2360*/  ISETP.GE.AND P0, PT, R4.reuse, R6, PT ;  /* 0x000000060400720c */ /* 0x041fe20003f06270 */
[C---:B------:R-:W-:Y:S01]  /*2370*/  VIADD R5, R4.reuse, 0x2 ;  /* 0x0000000204057836 */ /* 0x040fe20000000000 */
[----:B------:R-:W-:-:S11]  /*2380*/  ISETP.NE.AND P1, PT, R4, RZ, PT ;  /* 0x000000ff0400720c */ /* 0x000fd60003f25270 */
[----:B-1----:R-:W-:Y:S02]  /*2390*/  @!P0 VIMNMX R7, PT, PT, R0, R7, !PT ;  /* 0x0000000700078248 */ /* 0x002fe40007fe0100 */
[----:B------:R-:W-:Y:S01]  /*23a0*/  ISETP.GT.AND P0, PT, R5, R6, PT ;  /* 0x000000060500720c */ /* 0x000fe20003f04270 */
[----:B------:R-:W-:Y:S01]  /*23b0*/  VIADD R5, R4, 0x4 ;  /* 0x0000000404057836 */ /* 0x000fe20000000000 */
[----:B------:R-:W0:Y:S01]  /*23c0*/  @!P1 S2R R8, SR_CgaCtaId ;  /* 0x0000000000089919 */ /* 0x000e220000008800 */
[----:B------:R-:W1:Y:S10]  /*23d0*/  SHFL.DOWN PT, R0, R7, 0x2, R6 ;  /* 0x0840000007007989 */ /* 0x000e7400000e0006 */
[----:B-1----:R-:W-:-:S02]  /*23e0*/  @!P0 VIMNMX R7, PT, PT, R7, R0, !PT ;  /* 0x0000000007078248 */ /* 0x002fc40007fe0100 */
[----:B------:R-:W-:Y:S01]  /*23f0*/  ISETP.GT.AND P0, PT, R5, R6, PT ;  /* 0x000000060500720c */ /* 0x000fe20003f04270 */
[----:B------:R-:W-:Y:S02]  /*2400*/  VIADD R5, R4, 0x8 ;  /* 0x0000000804057836 */ /* 0x000fe40000000000 */
[----:B------:R-:W1:Y:S10]  /*2410*/  SHFL.DOWN PT, R0, R7, 0x4, R6 ;  /* 0x0880000007007989 */ /* 0x000e7400000e0006 */
[----:B-1----:R-:W-:-:S02]  /*2420*/  @!P0 VIMNMX R7, PT, PT, R7, R0, !PT ;  /* 0x0000000007078248 */ /* 0x002fc40007fe0100 */
[----:B------:R-:W-:Y:S01]  /*2430*/  ISETP.GT.AND P0, PT, R5, R6, PT ;  /* 0x000000060500720c */ /* 0x000fe20003f04270 */
[----:B------:R-:W-:Y:S01]  /*2440*/  VIADD R5, R4, 0x10 ;  /* 0x0000001004057836 */ /* 0x000fe20000000000 */
[----:B------:R-:W-:Y:S01]  /*2450*/  @!P1 SHF.R.U32.HI R4, RZ, 0x3, R3 ;  /* 0x00000003ff049819 */ /* 0x000fe20000011603 */
[----:B------:R-:W1:Y:S03]  /*2460*/  SHFL.DOWN PT, R0, R7, 0x8, R6 ;  /* 0x0900000007007989 */ /* 0x000e6600000e0006 */
[----:B------:R-:W-:-:S07]  /*2470*/  @!P1 LOP3.LUT R4, R4, 0x7c, RZ, 0xc0, !PT ;  /* 0x0000007c04049812 */ /* 0x000fce00078ec0ff */
[----:B-1----:R-:W-:Y:S02]  /*2480*/  @!P0 VIMNMX R7, PT, PT, R7, R0, !PT ;  /* 0x0000000007078248 */ /* 0x002fe40007fe0100 */
[----:B------:R-:W-:Y:S02]  /*2490*/  ISETP.GT.AND P0, PT, R5, R6, PT ;  /* 0x000000060500720c */ /* 0x000fe40003f04270 */
[----:B------:R-:W-:Y:S01]  /*24a0*/  @!P1 MOV R5, 0x400 ;  /* 0x0000040000059802 */ /* 0x000fe20000000f00 */
[----:B------:R-:W1:Y:S03]  /*24b0*/  SHFL.DOWN PT, R0, R7, 0x10, R6 ;  /* 0x0a00000007007989 */ /* 0x000e6600000e0006 */
[----:B0-----:R-:W-:-:S05]  /*24c0*/  @!P1 LEA R5, R8, R5, 0x18 ;  /* 0x0000000508059211 */ /* 0x001fca00078ec0ff */
[----:B------:R-:W-:Y:S02]  /*24d0*/  @!P1 IMAD.IADD R4, R4, 0x1, R5 ;  /* 0x0000000104049824 */ /* 0x000fe400078e0205 */
[----:B-1----:R-:W-:Y:S02]  /*24e0*/  @!P0 VIMNMX R7, PT, PT, R7, R0, !PT ;  /* 0x0000000007078248 */ /* 0x002fe40007fe0100 */
[----:B------:R-:W-:-:S03]  /*24f0*/  ISETP.NE.AND P0, PT, R3, RZ, PT ;  /* 0x000000ff0300720c */ /* 0x000fc60003f05270 */
[----:B------:R-:W-:-:S05]  /*2500*/  IMAD.MOV.U32 R5, RZ, RZ, R7 ;  /* 0x000000ffff057224 */ /* 0x000fca00078e0007 */
[----:B------:R0:W-:Y:S01]  /*2510*/  @!P1 STS [R4+0x8], R5 ;  /* 0x0000080504009388 */ /* 0x0001e20000000800 */
[----:B------:R-:W-:Y:S06]  /*2520*/  BAR.SYNC.DEFER_BLOCKING 0x0 ;  /* 0x0000000000007b1d */ /* 0x000fec0000010000 */
[----:B------:R-:W-:Y:S05]  /*2530*/  @P0 BRA `(.L_x_17) ;  /* 0x0000000c00ac0947 */ /* 0x000fea0003800000 */
[----:B------:R-:W1:Y:S01]  /*2540*/  S2UR UR5, SR_CgaCtaId ;  /* 0x00000000000579c3 */ /* 0x000e620000008800 */
[----:B------:R-:W-:Y:S01]  /*2550*/  UMOV UR4, 0x400 ;  /* 0x0000040000047882 */ /* 0x000fe20000000000 */
[C---:B------:R-:W-:Y:S02]  /*2560*/  ISETP.GT.AND P2, PT, R2.reuse, 0x20, PT ;  /* 0x000000200200780c */ /* 0x040fe40003f44270 */
[C---:B------:R-:W-:Y:S02]  /*2570*/  ISETP.GT.AND P4, PT, R2.reuse, 0x40, PT ;  /* 0x000000400200780c */ /* 0x040fe40003f84270 */
[C---:B------:R-:W-:Y:S02]  /*2580*/  ISETP.GT.AND P3, PT, R2.reuse, 0x60, PT ;  /* 0x000000600200780c */ /* 0x040fe40003f64270 */
[----:B------:R-:W-:Y:S01]  /*2590*/  ISETP.GT.AND P1, PT, R2, 0x80, PT ;  /* 0x000000800200780c */ /* 0x000fe20003f24270 */
[----:B-1----:R-:W-:-:S09]  /*25a0*/  ULEA UR4, UR5, UR4, 0x18 ;  /* 0x0000000405047291 */ /* 0x002fd2000f8ec0ff */
[----:B------:R-:W0:Y:S04]  /*25b0*/  LDS R0, [UR4+0xc] ;  /* 0x00000c04ff007984 */ /* 0x000e280008000800 */
[----:B------:R-:W1:Y:S04]  /*25c0*/  LDS.128 R8, [UR4+0x10] ;  /* 0x00001004ff087984 */ /* 0x000e680008000c00 */
[----:B------:R-:W2:Y:S01]  /*25d0*/  LDS.64 R6, [UR4+0x20] ;  /* 0x00002004ff067984 */ /* 0x000ea20008000a00 */
[----:B0-----:R-:W-:Y:S02]  /*25e0*/  @P2 VIMNMX R5, PT, PT, R5, R0, !PT ;  /* 0x0000000005052248 */ /* 0x001fe40007fe0100 */
[----:B------:R-:W-:-:S02]  /*25f0*/  ISETP.GT.AND P2, PT, R2, 0xa0, PT ;  /* 0x000000a00200780c */ /* 0x000fc40003f44270 */
[----:B-1----:R-:W-:Y:S02]  /*2600*/  @P4 VIMNMX R5, PT, PT, R5, R8, !PT ;  /* 0x0000000805054248 */ /* 0x002fe40007fe0100 */
        /* <DEDUP_REMOVED lines=8> */
.L_x_30:
[----:B------:R-:W0:Y:S01]  /*2690*/  S2R R0, SR_TID.X ;  /* 0x0000000000007919 */ /* 0x000e220000002100 */
[----:B------:R-:W0:Y:S02]  /*26a0*/  LDC.64 R4, c[0x0][0x380] ;  /* 0x0000e000ff047b82 */ /* 0x000e240000000a00 */
[----:B0-----:R-:W-:-:S05]  /*26b0*/  IMAD.WIDE.U32 R4, R0, 0x4, R4 ;  /* 0x0000000400047825 */ /* 0x001fca00078e0004 */
[----:B------:R-:W2:Y:S04]  /*26c0*/  LDG.E.CONSTANT R20, desc[UR6][R4.64] ;  /* 0x0000000604147981 */ /* 0x000ea8000c1e9900 */
[----:B------:R-:W2:Y:S04]  /*26d0*/  LDG.E.CONSTANT R3, desc[UR6][R4.64+0x400] ;  /* 0x0004000604037981 */ /* 0x000ea8000c1e9900 */
[----:B------:R-:W2:Y:S04]  /*26e0*/  LDG.E.CONSTANT R6, desc[UR6][R4.64+0x800] ;  /* 0x0008000604067981 */ /* 0x000ea8000c1e9900 */
[----:B------:R-:W3:Y:S04]  /*26f0*/  LDG.E.CONSTANT R7, desc[UR6][R4.64+0xc00] ;  /* 0x000c000604077981 */ /* 0x000ee8000c1e9900 */
[----:B------:R-:W3:Y:S04]  /*2700*/  LDG.E.CONSTANT R8, desc[UR6][R4.64+0x1000] ;  /* 0x0010000604087981 */ /* 0x000ee8000c1e9900 */
[----:B------:R-:W3:Y:S04]  /*2710*/  LDG.E.CONSTANT R9, desc[UR6][R4.64+0x1400] ;  /* 0x0014000604097981 */ /* 0x000ee8000c1e9900 */
[----:B------:R-:W4:Y:S04]  /*2720*/  LDG.E.CONSTANT R10, desc[UR6][R4.64+0x1800] ;  /* 0x00180006040a7981 */ /* 0x000f28000c1e9900 */
[----:B------:R-:W4:Y:S04]  /*2730*/  LDG.E.CONSTANT R11, desc[UR6][R4.64+0x1c00] ;  /* 0x001c0006040b7981 */ /* 0x000f28000c1e9900 */
[----:B------:R-:W4:Y:S04]  /*2740*/  LDG.E.CONSTANT R12, desc[UR6][R4.64+0x2000] ;  /* 0x00200006040c7981 */ /* 0x000f28000c1e9900 */
[----:B------:R-:W5:Y:S04]  /*2750*/  LDG.E.CONSTANT R13, desc[UR6][R4.64+0x2400] ;  /* 0x00240006040d7981 */ /* 0x000f68000c1e9900 */
[----:B------:R-:W5:Y:S04]  /*2760*/  LDG.E.CONSTANT R14, desc[UR6][R4.64+0x2800] ;  /* 0x00280006040e7981 */ /* 0x000f68000c1e9900 */
[----:B------:R-:W5:Y:S04]  /*2770*/  LDG.E.CONSTANT R15, desc[UR6][R4.64+0x2c00] ;  /* 0x002c0006040f7981 */ /* 0x000f68000c1e9900 */
[----:B------:R-:W5:Y:S04]  /*2780*/  LDG.E.CONSTANT R16, desc[UR6][R4.64+0x3000] ;  /* 0x0030000604107981 */ /* 0x000f68000c1e9900 */
[----:B------:R-:W5:Y:S04]  /*2790*/  LDG.E.CONSTANT R17, desc[UR6][R4.64+0x3400] ;  /* 0x0034000604117981 */ /* 0x000f68000c1e9900 */
[----:B------:R-:W5:Y:S04]  /*27a0*/  LDG.E.CONSTANT R18, desc[UR6][R4.64+0x3800] ;  /* 0x0038000604127981 */ /* 0x000f68000c1e9900 */
[----:B------:R-:W5:Y:S01]  /*27b0*/  LDG.E.CONSTANT R19, desc[UR6][R4.64+0x3c00] ;  /* 0x003c000604137981 */ /* 0x000f62000c1e9900 */
[----:B------:R-:W-:-:S02]  /*27c0*/  ISETP.GE.U32.AND P0, PT, R2, 0x2000, PT ;  /* 0x000020000200780c */ /* 0x000fc40003f06070 */
[----:B--2---:R-:W-:Y:S02]  /*27d0*/  VIMNMX3 R3, R20, R3, R6, !PT ;  /* 0x000000031403720f */ /* 0x004fe40007800106 */
[----:B---3--:R-:W-:Y:S02]  /*27e0*/  VIMNMX3 R8, R7, R8, R9, !PT ;  /* 0x000000080708720f */ /* 0x008fe40007800109 */
[----:B----4-:R-:W-:Y:S01]  /*27f0*/  VIMNMX3 R10, R10, R11, R12, !PT ;  /* 0x0000000b0a0a720f */ /* 0x010fe2000780010c */
[----:B------:R-:W-:-:S03]  /*2800*/  IMAD.MOV.U32 R11, RZ, RZ, 0x1000 ;  /* 0x00001000ff0b7424 */ /* 0x000fc600078e00ff */
[----:B------:R-:W-:Y:S02]  /*2810*/  VIMNMX3 R8, R3, R8, R10, !PT ;  /* 0x000000080308720f */ /* 0x000fe4000780010a */
[----:B-----5:R-:W-:Y:S02]  /*2820*/  VIMNMX3 R14, R13, R14, R15, !PT ;  /* 0x0000000e0d0e720f */ /* 0x020fe4000780010f */
[----:B------:R-:W-:-:S04]  /*2830*/  VIMNMX3 R16, R16, R17, R18, !PT ;  /* 0x000000111010720f */ /* 0x000fc80007800112 */
[----:B------:R-:W-:-:S04]  /*2840*/  VIMNMX3 R19, R14, R16, R19, !PT ;  /* 0x000000100e13720f */ /* 0x000fc80007800113 */
[----:B------:R-:W-:Y:S01]  /*2850*/  VIMNMX R8, PT, PT, R8, R19, !PT ;  /* 0x0000001308087248 */ /* 0x000fe20007fe0100 */
[----:B------:R-:W-:Y:S06]  /*2860*/  @!P0 BRA `(.L_x_44) ;  /* 0x0000000000908947 */ /* 0x000fec0003800000 */
[----:B------:R-:W0:Y:S01]  /*2870*/  LDC R3, c[0x0][0x390] ;  /* 0x0000e400ff037b82 */ /* 0x000e220000000800 */
[----:B------:R-:W-:Y:S02]  /*2880*/  VIADD R10, R2, 0xfffff000 ;  /* 0xfffff000020a7836 */ /* 0x000fe40000000000 */
[----:B------:R-:W-:-:S07]  /*2890*/  IMAD.MOV.U32 R11, RZ, RZ, 0x1000 ;  /* 0x00001000ff0b7424 */ /* 0x000fce00078e00ff */
.L_x_46:
[----:B------:R-:W-:-:S05]  /*28a0*/  IMAD.WIDE R6, R11, 0x4, R4 ;  /* 0x000000040b067825 */ /* 0x000fca00078e0204 */
        /* <DEDUP_REMOVED lines=14> */
[----:B------:R-:W5:Y:S04]  /*2990*/  LDG.E.CONSTANT R12, desc[UR6][R6.64+0x3800] ;  /* 0x00380006060c7981 */ /* 0x000f68000c1e9900 */
[----:B------:R-:W5:Y:S01]  /*29a0*/  LDG.E.CONSTANT R15, desc[UR6][R6.64+0x3c00] ;  /* 0x003c0006060f7981 */ /* 0x000f62000c1e9900 */
[----:B--2---:R-:W-:Y:S01]  /*29b0*/  VIMNMX3 R17, R8, R17, R2, !PT ;  /* 0x000000110811720f */ /* 0x004fe20007800102 */
[----:B0-----:R-:W-:-:S04]  /*29c0*/  IMAD.MOV.U32 R2, RZ, RZ, R3 ;  /* 0x000000ffff027224 */ /* 0x001fc800078e0003 */
[----:B------:R-:W-:-:S05]  /*29d0*/  IMAD.IADD R8, R2, 0x1, -R11 ;  /* 0x0000000102087824 */ /* 0x000fca00078e0a0b */
[----:B------:R-:W-:Y:S02]  /*29e0*/  ISETP.GE.AND P0, PT, R8, 0x1000, PT ;  /* 0x000010000800780c */ /* 0x000fe40003f06270 */
[----:B---3--:R-:W-:Y:S02]  /*29f0*/  VIMNMX3 R16, R16, R19, R18, !PT ;  /* 0x000000131010720f */ /* 0x008fe40007800112 */
[----:B----4-:R-:W-:-:S04]  /*2a00*/  VIMNMX3 R20, R20, R21, R22, !PT ;  /* 0x000000151414720f */ /* 0x010fc80007800116 */
[----:B------:R-:W-:Y:S02]  /*2a10*/  VIMNMX3 R16, R17, R16, R20, !PT ;  /* 0x000000101110720f */ /* 0x000fe40007800114 */
[----:B-----5:R-:W-:Y:S02]  /*2a20*/  VIMNMX3 R23, R23, R24, R25, !PT ;  /* 0x000000181717720f */ /* 0x020fe40007800119 */
[----:B------:R-:W-:Y:S02]  /*2a30*/  VIMNMX3 R14, R14, R13, R9, !PT ;  /* 0x0000000d0e0e720f */ /* 0x000fe40007800109 */
[----:B------:R-:W-:-:S04]  /*2a40*/  VIMNMX R12, PT, PT, R12, R15, !PT ;  /* 0x0000000f0c0c7248 */ /* 0x000fc80007fe0100 */
[----:B------:R-:W-:-:S04]  /*2a50*/  VIMNMX3 R23, R23, R14, R12, !PT ;  /* 0x0000000e1717720f */ /* 0x000fc8000780010c */
[----:B------:R-:W-:Y:S01]  /*2a60*/  VIMNMX R8, PT, PT, R16, R23, !PT ;  /* 0x0000001710087248 */ /* 0x000fe20007fe0100 */
[----:B------:R-:W-:Y:S06]  /*2a70*/  @!P0 BRA `(.L_x_45) ;  /* 0x0000000400fc8947 */ /* 0x000fec0003800000 */
[----:B------:R-:W-:-:S05]  /*2a80*/  VIADD R11, R11, 0x1000 ;  /* 0x000010000b0b7836 */ /* 0x000fca0000000000 */
[----:B------:R-:W-:-:S13]  /*2a90*/  ISETP.GT.AND P0, PT, R11, R10, PT ;  /* 0x0000000a0b00720c */ /* 0x000fda0003f04270 */
[----:B------:R-:W-:Y:S05]  /*2aa0*/  @!P0 BRA `(.L_x_46) ;  /* 0xfffffffc007c8947 */ /* 0x000fea000383ffff */
.L_x_44:
[----:B------:R-:W-:-:S13]  /*2ab0*/  ISETP.GE.AND P0, PT, R11, R2, PT ;  /* 0x000000020b00720c */ /* 0x000fda0003f06270 */
[----:B------:R-:W-:Y:S05]  /*2ac0*/  @P0 BRA `(.L_x_45) ;  /* 0x0000000400e80947 */ /* 0x000fea0003800000 */
[----:B------:R-:W-:Y:S01]  /*2ad0*/  IMAD.IADD R9, R2, 0x1, -R11 ;  /* 0x0000000102097824 */ /* 0x000fe200078e0a0b */
[----:B------:R-:W-:Y:S04]  /*2ae0*/  BSSY.RECONVERGENT B1, `(.L_x_45) ;  /* 0x0000078000017945 */ /* 0x000fe80003800200 */
[----:B------:R-:W-:-:S13]  /*2af0*/  ISETP.GE.AND P0, PT, R0, R9, PT ;  /* 0x000000090000720c */ /* 0x000fda0003f06270 */
[----:B------:R-:W-:Y:S05]  /*2b00*/  @P0 BRA `(.L_x_47) ;  /* 0x0000000400d40947 */ /* 0x000fea0003800000 */
[----:B------:R-:W-:Y:S01]  /*2b10*/  LOP3.LUT R3, RZ, R0, RZ, 0x33, !PT ;  /* 0x00000000ff037212 */ /* 0x000fe200078e33ff */
[----:B------:R-:W-:Y:S01]  /*2b20*/  BSSY.RECONVERGENT B2, `(.L_x_48) ;  /* 0x0000015000027945 */ /* 0x000fe20003800200 */
[----:B------:R-:W-:Y:S02]  /*2b30*/  IMAD.MOV.U32 R10, RZ, RZ, R0 ;  /* 0x000000ffff0a7224 */ /* 0x000fe400078e0000 */
[----:B------:R-:W-:-:S04]  /*2b40*/  IADD3 R2, PT, PT, -R11, R2, R3 ;  /* 0x000000020b027210 */ /* 0x000fc80007ffe103 */
[C---:B------:R-:W-:Y:S02]  /*2b50*/  LOP3.LUT R3, R2.reuse, 0x300, RZ, 0xc0, !PT ;  /* 0x0000030002037812 */ /* 0x040fe400078ec0ff */
[----:B------:R-:W-:Y:S02]  /*2b60*/  ISETP.GE.U32.AND P1, PT, R2, 0x300, PT ;  /* 0x000003000200780c */ /* 0x000fe40003f26070 */
[----:B------:R-:W-:-:S13]  /*2b70*/  ISETP.NE.AND P0, PT, R3, 0x300, PT ;  /* 0x000003000300780c */ /* 0x000fda0003f05270 */
[----:B------:R-:W-:Y:S05]  /*2b80*/  @!P0 BRA `(.L_x_49) ;  /* 0x0000000000388947 */ /* 0x000fea0003800000 */
[----:B------:R-:W0:Y:S01]  /*2b90*/  LDC.64 R4, c[0x0][0x380] ;  /* 0x0000e000ff047b82 */ /* 0x000e220000000a00 */
[----:B------:R-:W-:Y:S01]  /*2ba0*/  LEA.HI R2, R2, 0x1, RZ, 0x18 ;  /* 0x0000000102027811 */ /* 0x000fe200078fc0ff */
[----:B------:R-:W-:Y:S02]  /*2bb0*/  IMAD.IADD R7, R0, 0x1, R11 ;  /* 0x0000000100077824 */ /* 0x000fe400078e020b */
[----:B------:R-:W-:Y:S01]  /*2bc0*/  IMAD.MOV.U32 R10, RZ, RZ, R0 ;  /* 0x000000ffff0a7224 */ /* 0x000fe200078e0000 */
[----:B------:R-:W-:-:S05]  /*2bd0*/  LOP3.LUT R2, R2, 0x3, RZ, 0xc0, !PT ;  /* 0x0000000302027812 */ /* 0x000fca00078ec0ff */
[----:B------:R-:W-:-:S07]  /*2be0*/  IMAD.MOV R6, RZ, RZ, -R2 ;  /* 0x000000ffff067224 */ /* 0x000fce00078e0a02 */
.L_x_50:
        /* <DEDUP_REMOVED lines=8> */
.L_x_49:
[----:B------:R-:W-:Y:S05]  /*2c70*/  BSYNC.RECONVERGENT B2 ;  /* 0x0000000000027941 */ /* 0x000fea0003800200 */
.L_x_48:
        /* <DEDUP_REMOVED lines=16> */
.L_x_53:
        /* <DEDUP_REMOVED lines=39> */
.L_x_52:
[----:B------:R-:W-:Y:S05]  /*2ff0*/  BSYNC.RECONVERGENT B2 ;  /* 0x0000000000027941 */ /* 0x000fea0003800200 */
.L_x_51:
        /* <DEDUP_REMOVED lines=10> */
[----:B------:R-:W5:Y:S01]  /*30a0*/  LDG.E.CONSTANT R16, desc[UR6][R2.64+0x1400] ;  /* 0x0014000602107981 */ /* 0x000f62000c1e9900 */
[----:B0-----:R-:W-:-:S04]  /*30b0*/  IMAD.WIDE.U32 R4, R11, 0x4, R6 ;  /* 0x000000040b047825 */ /* 0x001fc800078e0006 */
[----:B------:R-:W-:Y:S02]  /*30c0*/  IMAD.WIDE.U32 R6, R13, 0x4, R6 ;  /* 0x000000040d067825 */ /* 0x000fe400078e0006 */
[----:B------:R0:W2:Y:S04]  /*30d0*/  LDG.E.CONSTANT R5, desc[UR6][R4.64] ;  /* 0x0000000604057981 */ /* 0x0000a8000c1e9900 */
[----:B------:R1:W3:Y:S04]  /*30e0*/  LDG.E.CONSTANT R13, desc[UR6][R2.64] ;  /* 0x00000006020d7981 */ /* 0x0002e8000c1e9900 */
[----:B------:R-:W4:Y:S01]  /*30f0*/  LDG.E.CONSTANT R7, desc[UR6][R6.64] ;  /* 0x0000000606077981 */ /* 0x000f22000c1e9900 */
[----:B0-----:R-:W-:Y:S01]  /*3100*/  IADD3 R4, P1, PT, R2, 0x2000, RZ ;  /* 0x0000200002047810 */ /* 0x001fe20007f3e0ff */
[----:B------:R-:W-:Y:S01]  /*3110*/  VIADD R10, R10, 0x800 ;  /* 0x000008000a0a7836 */ /* 0x000fe20000000000 */
[----:B------:R-:W-:Y:S01]  /*3120*/  PLOP3.LUT P0, PT, PT, PT, PT, 0x8, 0x80 ;  /* 0x000000000080781c */ /* 0x000fe20003f0e170 */
[----:B------:R-:W-:-:S02]  /*3130*/  VIADD R11, R11, 0x800 ;  /* 0x000008000b0b7836 */ /* 0x000fc40000000000 */
[----:B-1----:R-:W-:Y:S01]  /*3140*/  IMAD.MOV.U32 R2, RZ, RZ, R4 ;  /* 0x000000ffff027224 */ /* 0x002fe200078e0004 */
[----:B--2---:R-:W-:-:S04]  /*3150*/  VIMNMX3 R12, R8, R5, R12, !PT ;  /* 0x00000005080c720f */ /* 0x004fc8000780010c */
[----:B---3--:R-:W-:Y:S01]  /*3160*/  VIMNMX3 R12, R12, R13, R14, !PT ;  /* 0x0000000d0c0c720f */ /* 0x008fe2000780010e */
[----:B------:R-:W-:-:S03]  /*3170*/  IMAD.X R5, RZ, RZ, R3, P1 ;  /* 0x000000ffff057224 */ /* 0x000fc600008e0603 */
[----:B----4-:R-:W-:Y:S01]  /*3180*/  VIMNMX3 R12, R12, R7, R15, !PT ;  /* 0x000000070c0c720f */ /* 0x010fe2000780010f */
[----:B------:R-:W-:-:S03]  /*3190*/  IMAD.MOV.U32 R3, RZ, RZ, R5 ;  /* 0x000000ffff037224 */ /* 0x000fc600078e0005 */
[----:B-----5:R-:W-:-:S07]  /*31a0*/  VIMNMX3 R8, R12, R17, R16, !PT ;  /* 0x000000110c08720f */ /* 0x020fce0007800110 */
.L_x_55:
[----:B------:R-:W-:Y:S05]  /*31b0*/  BSYNC.RECONVERGENT B2 ;  /* 0x0000000000027941 */ /* 0x000fea0003800200 */
.L_x_54:
        /* <DEDUP_REMOVED lines=10> */
.L_x_47:
[----:B------:R-:W-:Y:S05]  /*3260*/  BSYNC.RECONVERGENT B1 ;  /* 0x0000000000017941 */ /* 0x000fea0003800200 */
.L_x_45:
        /* <DEDUP_REMOVED lines=13> */
[----:B0-----:R-:W-:Y:S05]  /*3340*/  @P0 BRA `(.L_x_17) ;  /* 0x0000000000280947 */ /* 0x001fea0003800000 */
        /* <DEDUP_REMOVED lines=9> */
[----:B------:R-:W-:-:S07]  /*33e0*/  VIMNMX R5, PT, PT, R0, R3, !PT ;  /* 0x0000000300057248 */ /* 0x000fce0007fe0100 */
.L_x_17:
[----:B------:R-:W-:Y:S05]  /*33f0*/  BSYNC.RECONVERGENT B0 ;  /* 0x0000000000007941 */ /* 0x000fea0003800200 */
.L_x_1:
[----:B------:R-:W-:Y:S05]  /*3400*/  @P0 EXIT ;  /* 0x000000000000094d */ /* 0x000fea0003800000 */
[----:B------:R-:W2:Y:S01]  /*3410*/  LDC.64 R2, c[0x0][0x388] ;  /* 0x0000e200ff027b82 */ /* 0x000ea20000000a00 */
[----:B------:R-:W0:Y:S02]  /*3420*/  LDCU UR4, c[0x0][0x398] ;  /* 0x00007300ff0477ac */ /* 0x000e240008000800 */
[----:B01----:R-:W-:-:S05]  /*3430*/  VIMNMX R5, PT, PT, R5, UR4, !PT ;  /* 0x0000000405057c48 */ /* 0x003fca000ffe0100 */
[----:B--2---:R-:W-:Y:S01]  /*3440*/  STG.E desc[UR6][R2.64], R5 ;  /* 0x0000000502007986 */ /* 0x004fe2000c101906 */
[----:B------:R-:W-:Y:S05]  /*3450*/  EXIT ;  /* 0x000000000000794d */ /* 0x000fea0003800000 */
.L_x_56:
[----:B------:R-:W-:-:S00]  /*3460*/  BRA `(.L_x_56) ;  /* 0xfffffffc00fc7947 */ /* 0x000fc0000383ffff */
[----:B------:R-:W-:-:S00]  /*3470*/  NOP ;  /* 0x0000000000007918 */ /* 0x000fc00000000000 */
        /* <DEDUP_REMOVED lines=8> */
.L_x_147:


//--------------------- .text._ZN3cub18CUB_300001_SM_10006detail6reduce18DeviceReduceKernelINS2_10policy_hubIijN4cuda3__47maximumIvEEE10Policy1000EPKijS8_iNS5_3std3__410__identityEEEvT0_PT3_T1_NS0_13GridEvenShareISJ_EET2_T4_ --------------------------
	.section	.text._ZN3cub18CUB_300001_SM_10006detail6reduce18DeviceReduceKernelINS2_10policy_hubIijN4cuda3__47maximumIvEEE10Policy1000EPKijS8_iNS5_3std3__410__identityEEEvT0_PT3_T1_NS0_13GridEvenShareISJ_EET2_T4_,"ax",@progbits
	.align	128
        .global         _ZN3cub18CUB_300001_SM_10006detail6reduce18DeviceReduceKernelINS2_10policy_hubIijN4cuda3__47maximumIvEEE10Policy1000EPKijS8_iNS5_3std3__410__identityEEEvT0_PT3_T1_NS0_13GridEvenShareISJ_EET2_T4_
        .type           _ZN3cub18CUB_300001_SM_10006detail6reduce18DeviceReduceKernelINS2_10policy_hubIijN4cuda3__47maximumIvEEE10Policy1000EPKijS8_iNS5_3std3__410__identityEEEvT0_PT3_T1_NS0_13GridEvenShareISJ_EET2_T4_,@function
        .size           _ZN3cub18CUB_300001_SM_10006detail6reduce18DeviceReduceKernelINS2_10policy_hubIijN4cuda3__47maximumIvEEE10Policy1000EPKijS8_iNS5_3std3__410__identityEEEvT0_PT3_T1_NS0_13GridEvenShareISJ_EET2_T4_,(.L_x_148 - _ZN3cub18CUB_300001_SM_10006detail6reduce18DeviceReduceKernelINS2_10policy_hubIijN4cuda3__47maximumIvEEE10Policy1000EPKijS8_iNS5_3std3__410__identityEEEvT0_PT3_T1_NS0_13GridEvenShareISJ_EET2_T4_)
        .other          _ZN3cub18CUB_300001_SM_10006detail6reduce18DeviceReduceKernelINS2_10policy_hubIijN4cuda3__47maximumIvEEE10Policy1000EPKijS8_iNS5_3std3__410__identityEEEvT0_PT3_T1_NS0_13GridEvenShareISJ_EET2_T4_,@"STO_CUDA_ENTRY STV_DEFAULT"
_ZN3cub18CUB_300001_SM_10006detail6reduce18DeviceReduceKernelINS2_10policy_hubIijN4cuda3__47maximumIvEEE10Policy1000EPKijS8_iNS5_3std3__410__identityEEEvT0_PT3_T1_NS0_13GridEvenShareISJ_EET2_T4_:
.text._ZN3cub18CUB_300001_SM_10006detail6reduce18DeviceReduceKernelINS2_10policy_hubIijN4cuda3__47maximumIvEEE10Policy1000EPKijS8_iNS5_3std3__410__identityEEEvT0_PT3_T1_NS0_13GridEvenShareISJ_EET2_T4_:
[----:B------:R-:W-:Y:S01]  /*0000*/  LDC R1, c[0x0][0x37c] ;  /* 0x0000df00ff017b82 */ /* 0x000fe20000000800 */
[----:B------:R-:W0:Y:S01]  /*0010*/  S2R R0, SR_CTAID.X ;  /* 0x0000000000007919 */ /* 0x000e220000002500 */
[----:B------:R-:W1:Y:S01]  /*0020*/  LDCU UR4, c[0x0][0x380] ;  /* 0x00007000ff0477ac */ /* 0x000e620008000800 */
[----:B------:R-:W-:Y:S01]  /*0030*/  BSSY.RECONVERGENT B0, `(.L_x_57) ;  /* 0x0000258000007945 */ /* 0x000fe20003800200 */
[----:B------:R-:W2:Y:S01]  /*0040*/  LDCU UR5, c[0x0][0x3ac] ;  /* 0x00007580ff0577ac */ /* 0x000ea20008000800 */
[----:B------:R-:W3:Y:S01]  /*0050*/  LDCU.64 UR8, c[0x0][0x358] ;  /* 0x00006b00ff0877ac */ /* 0x000ee20008000a00 */
[----:B-1----:R-:W-:Y:S02]  /*0060*/  ULOP3.LUT UP0, URZ, UR4, 0xf, URZ, 0xc0, !UPT ;  /* 0x0000000f04ff7892 */ /* 0x002fe4000f80c0ff */
[----:B--2---:R-:W-:Y:S01]  /*0070*/  USHF.L.U32 UR5, UR5, 0xc, URZ ;  /* 0x0000000c05057899 */ /* 0x004fe200080006ff */
[----:B0-----:R-:W-:-:S06]  /*0080*/  IMAD.SHL.U32 R23, R0, 0x1000, RZ ;  /* 0x0000100000177824 */ /* 0x001fcc00078e00ff */
[----:B---3--:R-:W-:Y:S05]  /*0090*/  BRA.U UP0, `(.L_x_58) ;  /* 0x00000011006c7547 */ /* 0x008fea000b800000 */
[----:B------:R-:W0:Y:S02]  /*00a0*/  LDC R3, c[0x0][0x3a8] ;  /* 0x0000ea00ff037b82 */ /* 0x000e240000000800 */
[----:B0-----:R-:W-:-:S05]  /*00b0*/  IMAD R22, R0, -0x1000, R3 ;  /* 0xfffff00000167824 */ /* 0x001fca00078e0203 */
[----:B------:R-:W-:-:S13]  /*00c0*/  ISETP.GT.U32.AND P0, PT, R22, 0xfff, PT ;  /* 0x00000fff1600780c */ /* 0x000fda0003f04070 */
[----:B------:R-:W-:Y:S05]  /*00d0*/  @P0 BRA `(.L_x_59) ;  /* 0x00000008004c0947 */ /* 0x000fea0003800000 */
[----:B------:R-:W0:Y:S01]  /*00e0*/  S2R R5, SR_TID.X ;  /* 0x0000000000057919 */ /* 0x000e220000002100 */
[----:B------:R-:W-:Y:S01]  /*00f0*/  BSSY.RECONVERGENT B1, `(.L_x_60) ;  /* 0x000000a000017945 */ /* 0x000fe20003800200 */
[----:B------:R-:W-:Y:S01]  /*0100*/  IMAD.MOV.U32 R2, RZ, RZ, RZ ;  /* 0x000000ffff027224 */ /* 0x000fe200078e00ff */
[----:B0-----:R-:W-:Y:S01]  /*0110*/  ISETP.GE.U32.AND P0, PT, R5, R22, PT ;  /* 0x000000160500720c */ /* 0x001fe20003f06070 */
[----:B------:R-:W-:-:S12]  /*0120*/  IMAD.MOV.U32 R11, RZ, RZ, R5 ;  /* 0x000000ffff0b7224 */ /* 0x000fd800078e0005 */
[----:B------:R-:W-:Y:S05]  /*0130*/  @P0 BRA `(.L_x_61) ;  /* 0x0000000000140947 */ /* 0x000fea0003800000 */
[----:B------:R-:W0:Y:S01]  /*0140*/  LDC.64 R6, c[0x0][0x380] ;  /* 0x0000e000ff067b82 */ /* 0x000e220000000a00 */
[----:B------:R-:W-:-:S04]  /*0150*/  IMAD R9, R0, 0x1000, R5 ;  /* 0x0000100000097824 */ /* 0x000fc800078e0205 */
[----:B0-----:R-:W-:-:S05]  /*0160*/  IMAD.WIDE.U32 R6, R9, 0x4, R6 ;  /* 0x0000000409067825 */ /* 0x001fca00078e0006 */
[----:B------:R0:W5:Y:S01]  /*0170*/  LDG.E.CONSTANT R2, desc[UR8][R6.64] ;  /* 0x0000000806027981 */ /* 0x000162000c1e9900 */
[----:B------:R-:W-:-:S07]  /*0180*/  VIADD R11, R5, 0x100 ;  /* 0x00000100050b7836 */ /* 0x000fce0000000000 */
.L_x_61:
[----:B------:R-:W-:Y:S05]  /*0190*/  BSYNC.RECONVERGENT B1 ;  /* 0x0000000000017941 */ /* 0x000fea0003800200 */
.L_x_60:
[----:B------:R-:W-:Y:S01]  /*01a0*/  ISETP.GE.U32.AND P0, PT, R11, R22, PT ;  /* 0x000000160b00720c */ /* 0x000fe20003f06070 */
[----:B------:R-:W-:-:S12]  /*01b0*/  BSSY.RECONVERGENT B1, `(.L_x_62) ;  /* 0x000002e000017945 */ /* 0x000fd80003800200 */
[----:B------:R-:W-:Y:S05]  /*01c0*/  @P0 BRA `(.L_x_63) ;  /* 0x0000000000b00947 */ /* 0x000fea0003800000 */
[----:B------:R-:W-:Y:S01]  /*01d0*/  LOP3.LUT R4, RZ, R11, RZ, 0x33, !PT ;  /* 0x0000000bff047212 */ /* 0x000fe200078e33ff */
[----:B------:R-:W-:Y:S04]  /*01e0*/  BSSY.RECONVERGENT B2, `(.L_x_64) ;  /* 0x0000014000027945 */ /* 0x000fe80003800200 */
[----:B------:R-:W-:-:S04]  /*01f0*/  IMAD.IADD R3, R4, 0x1, R3 ;  /* 0x0000000104037824 */ /* 0x000fc800078e0203 */
[----:B0-----:R-:W-:Y:S01]  /*0200*/  IMAD R6, R0, -0x1000, R3 ;  /* 0xfffff00000067824 */ /* 0x001fe200078e0203 */
[----:B------:R-:W-:-:S04]  /*0210*/  LOP3.LUT R4, R3, 0x300, RZ, 0xc0, !PT ;  /* 0x0000030003047812 */ /* 0x000fc800078ec0ff */
[----:B------:R-:W-:Y:S02]  /*0220*/  ISETP.NE.AND P0, PT, R4, 0x300, PT ;  /* 0x000003000400780c */ /* 0x000fe40003f05270 */
[----:B------:R-:W-:-:S11]  /*0230*/  ISETP.GE.U32.AND P1, PT, R6, 0x300, PT ;  /* 0x000003000600780c */ /* 0x000fd60003f26070 */
[----:B------:R-:W-:Y:S05]  /*0240*/  @!P0 BRA `(.L_x_65) ;  /* 0x0000000000348947 */ /* 0x000fea0003800000 */
[----:B------:R-:W0:Y:S01]  /*0250*/  LDC.64 R8, c[0x0][0x380] ;  /* 0x0000e000ff087b82 */ /* 0x000e220000000a00 */
[----:B------:R-:W-:Y:S01]  /*0260*/  LEA.HI R3, R3, 0x1, RZ, 0x18 ;  /* 0x0000000103037811 */ /* 0x000fe200078fc0ff */
[----:B------:R-:W-:-:S03]  /*0270*/  IMAD R13, R0, 0x1000, R11 ;  /* 0x00001000000d7824 */ /* 0x000fc600078e020b */
[----:B------:R-:W-:-:S05]  /*0280*/  LOP3.LUT R3, R3, 0x3, RZ, 0xc0, !PT ;  /* 0x0000000303037812 */ /* 0x000fca00078ec0ff */
[----:B------:R-:W-:-:S07]  /*0290*/  IMAD.MOV R3, RZ, RZ, -R3 ;  /* 0x000000ffff037224 */ /* 0x000fce00078e0a03 */
.L_x_66:
[----:B0-----:R-:W-:-:S06]  /*02a0*/  IMAD.WIDE.U32 R6, R13, 0x4, R8 ;  /* 0x000000040d067825 */ /* 0x001fcc00078e0008 */
[----:B------:R-:W2:Y:S01]  /*02b0*/  LDG.E.CONSTANT R7, desc[UR8][R6.64] ;  /* 0x0000000806077981 */ /* 0x000ea2000c1e9900 */
[----:B------:R-:W-:Y:S02]  /*02c0*/  VIADD R3, R3, 0x1 ;  /* 0x0000000103037836 */ /* 0x000fe40000000000 */
[----:B------:R-:W-:Y:S02]  /*02d0*/  VIADD R11, R11, 0x100 ;  /* 0x000001000b0b7836 */ /* 0x000fe40000000000 */
[----:B------:R-:W-:Y:S01]  /*02e0*/  VIADD R13, R13, 0x100 ;  /* 0x000001000d0d7836 */ /* 0x000fe20000000000 */
[----:B------:R-:W-:Y:S02]  /*02f0*/  ISETP.NE.AND P0, PT, R3, RZ, PT ;  /* 0x000000ff0300720c */ /* 0x000fe40003f05270 */
[----:B--2--5:R-:W-:-:S11]  /*0300*/  VIMNMX R2, PT, PT, R7, R2, !PT ;  /* 0x0000000207027248 */ /* 0x024fd60007fe0100 */
[----:B------:R-:W-:Y:S05]  /*0310*/  @P0 BRA `(.L_x_66) ;  /* 0xfffffffc00e00947 */ /* 0x000fea000383ffff */
.L_x_65:
[----:B------:R-:W-:Y:S05]  /*0320*/  BSYNC.RECONVERGENT B2 ;  /* 0x0000000000027941 */ /* 0x000fea0003800200 */
.L_x_64:
[----:B------:R-:W-:Y:S05]  /*0330*/  @!P1 BRA `(.L_x_63) ;  /* 0x0000000000549947 */ /* 0x000fea0003800000 */
[----:B------:R-:W0:Y:S01]  /*0340*/  LDC.64 R6, c[0x0][0x380] ;  /* 0x0000e000ff067b82 */ /* 0x000e220000000a00 */
[----:B------:R-:W-:Y:S02]  /*0350*/  VIADD R3, R11, 0x200 ;  /* 0x000002000b037836 */ /* 0x000fe40000000000 */
[----:B------:R-:W-:-:S07]  /*0360*/  IMAD R17, R0, 0x1000, R11 ;  /* 0x0000100000117824 */ /* 0x000fce00078e020b */
.L_x_67:
[C---:B------:R-:W-:Y:S02]  /*0370*/  VIADD R11, R17.reuse, 0x100 ;  /* 0x00000100110b7836 */ /* 0x040fe40000000000 */
[----:B0-----:R-:W-:-:S04]  /*0380*/  IMAD.WIDE.U32 R8, R17, 0x4, R6 ;  /* 0x0000000411087825 */ /* 0x001fc800078e0006 */
[C---:B------:R-:W-:Y:S02]  /*0390*/  VIADD R13, R17.reuse, 0x200 ;  /* 0x00000200110d7836 */ /* 0x040fe40000000000 */
[----:B------:R-:W-:Y:S01]  /*03a0*/  VIADD R15, R17, 0x300 ;  /* 0x00000300110f7836 */ /* 0x000fe20000000000 */
[----:B------:R-:W2:Y:S01]  /*03b0*/  LDG.E.CONSTANT R9, desc[UR8][R8.64] ;  /* 0x0000000808097981 */ /* 0x000ea2000c1e9900 */
[----:B------:R-:W-:-:S04]  /*03c0*/  IMAD.WIDE.U32 R10, R11, 0x4, R6 ;  /* 0x000000040b0a7825 */ /* 0x000fc800078e0006 */
[--C-:B------:R-:W-:Y:S02]  /*03d0*/  IMAD.WIDE.U32 R12, R13, 0x4, R6.reuse ;  /* 0x000000040d0c7825 */ /* 0x100fe400078e0006 */
[----:B------:R-:W2:Y:S02]  /*03e0*/  LDG.E.CONSTANT R10, desc[UR8][R10.64] ;  /* 0x000000080a0a7981 */ /* 0x000ea4000c1e9900 */
[----:B------:R-:W-:Y:S02]  /*03f0*/  IMAD.WIDE.U32 R14, R15, 0x4, R6 ;  /* 0x000000040f0e7825 */ /* 0x000fe400078e0006 */
[----:B------:R-:W3:Y:S04]  /*0400*/  LDG.E.CONSTANT R13, desc[UR8][R12.64] ;  /* 0x000000080c0d7981 */ /* 0x000ee8000c1e9900 */
[----:B------:R-:W3:Y:S01]  /*0410*/  LDG.E.CONSTANT R14, desc[UR8][R14.64] ;  /* 0x000000080e0e7981 */ /* 0x000ee2000c1e9900 */
[----:B------:R-:W-:-:S05]  /*0420*/  VIADD R19, R3, 0x200 ;  /* 0x0000020003137836 */ /* 0x000fca0000000000 */
[----:B------:R-:W-:Y:S01]  /*0430*/  ISETP.GE.AND P0, PT, R19, R22, PT ;  /* 0x000000161300720c */ /* 0x000fe20003f06270 */
[----:B------:R-:W-:Y:S02]  /*0440*/  VIADD R3, R3, 0x400 ;  /* 0x0000040003037836 */ /* 0x000fe40000000000 */
[----:B------:R-:W-:Y:S01]  /*0450*/  VIADD R17, R17, 0x400 ;  /* 0x0000040011117836 */ /* 0x000fe20000000000 */
[----:B--2--5:R-:W-:-:S04]  /*0460*/  VIMNMX3 R2, R2, R9, R10, !PT ;  /* 0x000000090202720f */ /* 0x024fc8000780010a */
[----:B---3--:R-:W-:-:S05]  /*0470*/  VIMNMX3 R2, R2, R13, R14, !PT ;  /* 0x0000000d0202720f */ /* 0x008fca000780010e */
[----:B------:R-:W-:Y:S05]  /*0480*/  @!P0 BRA `(.L_x_67) ;  /* 0xfffffffc00b88947 */ /* 0x000fea000383ffff */
.L_x_63:
[----:B------:R-:W-:Y:S05]  /*0490*/  BSYNC.RECONVERGENT B1 ;  /* 0x0000000000017941 */ /* 0x000fea0003800200 */
.L_x_62:
[----:B------:R-:W-:Y:S01]  /*04a0*/  ISETP.GE.U32.AND P0, PT, R22, 0x100, PT ;  /* 0x000001001600780c */ /* 0x000fe20003f06070 */
[----:B0----5:R-:W-:-:S12]  /*04b0*/  IMAD.MOV.U32 R6, RZ, RZ, R2 ;  /* 0x000000ffff067224 */ /* 0x021fd800078e0002 */
[----:B------:R-:W-:Y:S05]  /*04c0*/  @!P0 BRA `(.L_x_68) ;  /* 0x0000000000648947 */ /* 0x000fea0003800000 */
[----:B------:R-:W0:Y:S01]  /*04d0*/  S2R R2, SR_LANEID ;  /* 0x0000000000027919 */ /* 0x000e220000000000 */
[----:B------:R-:W-:Y:S02]  /*04e0*/  CREDUX.MAX.S32 UR4, R6 ;  /* 0x00000000060472cc */ /* 0x000fe40000000200 */
[----:B0-----:R-:W-:-:S13]  /*04f0*/  ISETP.NE.AND P0, PT, R2, RZ, PT ;  /* 0x000000ff0200720c */ /* 0x001fda0003f05270 */
[----:B------:R-:W0:Y:S01]  /*0500*/  @!P0 S2R R4, SR_CgaCtaId ;  /* 0x0000000000048919 */ /* 0x000e220000008800 */
        /* <DEDUP_REMOVED lines=21> */
.L_x_68:
[----:B------:R-:W0:Y:S01]  /*0660*/  S2R R8, SR_LANEID ;  /* 0x0000000000087919 */ /* 0x000e220000000000 */
[----:B------:R-:W-:-:S04]  /*0670*/  LOP3.LUT R2, R5, 0x3e0, RZ, 0xc0, !PT ;  /* 0x000003e005027812 */ /* 0x000fc800078ec0ff */
[----:B------:R-:W-:Y:S01]  /*0680*/  LOP3.LUT R7, RZ, R2, RZ, 0x33, !PT ;  /* 0x00000002ff077212 */ /* 0x000fe200078e33ff */
[----:B------:R-:W-:-:S04]  /*0690*/  VIADD R3, R2, 0x20 ;  /* 0x0000002002037836 */ /* 0x000fc80000000000 */
[----:B------:R-:W-:Y:S01]  /*06a0*/  IMAD.IADD R7, R22, 0x1, R7 ;  /* 0x0000000116077824 */ /* 0x000fe200078e0207 */
[----:B------:R-:W-:-:S04]  /*06b0*/  ISETP.GT.U32.AND P0, PT, R3, R22, PT ;  /* 0x000000160300720c */ /* 0x000fc80003f04070 */
        /* <DEDUP_REMOVED lines=9> */
[----:B------:R-:W-:Y:S01]  /*0750*/  @!P1 SHF.R.U32.HI R3, RZ, 0x3, R5 ;  /* 0x00000003ff039819 */ /* 0x000fe20000011605 */
[----:B------:R-:W1:Y:S03]  /*0760*/  SHFL.DOWN PT, R2, R6, 0x2, R7 ;  /* 0x0840000006027989 */ /* 0x000e6600000e0007 */
[----:B------:R-:W-:-:S06]  /*0770*/  @!P1 LOP3.LUT R3, R3, 0x7c, RZ, 0xc0, !PT ;  /* 0x0000007c03039812 */ /* 0x000fcc00078ec0ff */
[----:B-1----:R-:W-:Y:S02]  /*0780*/  @!P0 VIMNMX R6, PT, PT, R6, R2, !PT ;  /* 0x0000000206068248 */ /* 0x002fe40007fe0100 */
[----:B------:R-:W-:Y:S01]  /*0790*/  ISETP.GT.AND P0, PT, R4, R7, PT ;  /* 0x000000070400720c */ /* 0x000fe20003f04270 */
[----:B------:R-:W-:Y:S02]  /*07a0*/  VIADD R4, R8, 0x8 ;  /* 0x0000000808047836 */ /* 0x000fe40000000000 */
[----:B------:R-:W1:Y:S10]  /*07b0*/  SHFL.DOWN PT, R2, R6, 0x4, R7 ;  /* 0x0880000006027989 */ /* 0x000e7400000e0007 */
[----:B-1----:R-:W-:-:S02]  /*07c0*/  @!P0 VIMNMX R6, PT, PT, R6, R2, !PT ;  /* 0x0000000206068248 */ /* 0x002fc40007fe0100 */
[----:B------:R-:W-:Y:S01]  /*07d0*/  ISETP.GT.AND P0, PT, R4, R7, PT ;  /* 0x000000070400720c */ /* 0x000fe20003f04270 */
[----:B------:R-:W-:Y:S02]  /*07e0*/  VIADD R4, R8, 0x10 ;  /* 0x0000001008047836 */ /* 0x000fe40000000000 */
[----:B------:R-:W1:Y:S10]  /*07f0*/  SHFL.DOWN PT, R2, R6, 0x8, R7 ;  /* 0x0900000006027989 */ /* 0x000e7400000e0007 */
[----:B-1----:R-:W-:-:S02]  /*0800*/  @!P0 VIMNMX R6, PT, PT, R6, R2, !PT ;  /* 0x0000000206068248 */ /* 0x002fc40007fe0100 */
        /* <DEDUP_REMOVED lines=13> */
[C---:B------:R-:W-:Y:S02]  /*08e0*/  ISETP.GT.U32.AND P2, PT, R22.reuse, 0x20, PT ;  /* 0x000000201600780c */ /* 0x040fe40003f44070 */
[C---:B------:R-:W-:Y:S02]  /*08f0*/  ISETP.GT.U32.AND P4, PT, R22.reuse, 0x40, PT ;  /* 0x000000401600780c */ /* 0x040fe40003f84070 */
[C---:B------:R-:W-:Y:S02]  /*0900*/  ISETP.GT.U32.AND P3, PT, R22.reuse, 0x60, PT ;  /* 0x000000601600780c */ /* 0x040fe40003f64070 */
[----:B------:R-:W-:Y:S01]  /*0910*/  ISETP.GT.U32.AND P1, PT, R22, 0x80, PT ;  /* 0x000000801600780c */ /* 0x000fe20003f24070 */
[----:B-1----:R-:W-:-:S09]  /*0920*/  ULEA UR4, UR5, UR4, 0x18 ;  /* 0x0000000405047291 */ /* 0x002fd2000f8ec0ff */
[----:B------:R-:W1:Y:S04]  /*0930*/  LDS R2, [UR4+0xc] ;  /* 0x00000c04ff027984 */ /* 0x000e680008000800 */
[----:B0-----:R-:W0:Y:S04]  /*0940*/  LDS.128 R4, [UR4+0x10] ;  /* 0x00001004ff047984 */ /* 0x001e280008000c00 */
[----:B------:R-:W2:Y:S01]  /*0950*/  LDS.64 R8, [UR4+0x20] ;  /* 0x00002004ff087984 */ /* 0x000ea20008000a00 */
[----:B-1----:R-:W-:Y:S02]  /*0960*/  @P2 VIMNMX R3, PT, PT, R3, R2, !PT ;  /* 0x0000000203032248 */ /* 0x002fe40007fe0100 */
[----:B------:R-:W-:-:S02]  /*0970*/  ISETP.GT.U32.AND P2, PT, R22, 0xa0, PT ;  /* 0x000000a01600780c */ /* 0x000fc40003f44070 */
[----:B0-----:R-:W-:Y:S02]  /*0980*/  @P4 VIMNMX R3, PT, PT, R3, R4, !PT ;  /* 0x0000000403034248 */ /* 0x001fe40007fe0100 */
[C---:B------:R-:W-:Y:S02]  /*0990*/  ISETP.GT.U32.AND P4, PT, R22.reuse, 0xc0, PT ;  /* 0x000000c01600780c */ /* 0x040fe40003f84070 */
[----:B------:R-:W-:Y:S02]  /*09a0*/  @P3 VIMNMX R3, PT, PT, R3, R5, !PT ;  /* 0x0000000503033248 */ /* 0x000fe40007fe0100 */
[----:B------:R-:W-:Y:S02]  /*09b0*/  ISETP.GT.U32.AND P3, PT, R22, 0xe0, PT ;  /* 0x000000e01600780c */ /* 0x000fe40003f64070 */
[----:B------:R-:W-:-:S04]  /*09c0*/  @P1 VIMNMX R3, PT, PT, R3, R6, !PT ;  /* 0x0000000603031248 */ /* 0x000fc80007fe0100 */
[----:B------:R-:W-:-:S04]  /*09d0*/  @P2 VIMNMX R3, PT, PT, R3, R7, !PT ;  /* 0x0000000703032248 */ /* 0x000fc80007fe0100 */
[----:B--2---:R-:W-:-:S04]  /*09e0*/  @P4 VIMNMX R3, PT, PT, R3, R8, !PT ;  /* 0x0000000803034248 */ /* 0x004fc80007fe0100 */
[----:B------:R-:W-:Y:S01]  /*09f0*/  @P3 VIMNMX R3, PT, PT, R3, R9, !PT ;  /* 0x0000000903033248 */ /* 0x000fe20007fe0100 */
[----:B------:R-:W-:Y:S06]  /*0a00*/  BRA `(.L_x_69) ;  /* 0x0000001800e87947 */ /* 0x000fec0003800000 */
.L_x_59:
[----:B------:R-:W0:Y:S01]  /*0a10*/  S2R R2, SR_TID.X ;  /* 0x0000000000027919 */ /* 0x000e220000002100 */
[----:B------:R-:W1:Y:S02]  /*0a20*/  LDCU.64 UR6, c[0x0][0x380] ;  /* 0x00007000ff0677ac */ /* 0x000e640008000a00 */
[----:B-1----:R-:W-:Y:S02]  /*0a30*/  IMAD.U32 R20, RZ, RZ, UR6 ;  /* 0x00000006ff147e24 */ /* 0x002fe4000f8e00ff */
[----:B------:R-:W-:Y:S02]  /*0a40*/  IMAD.U32 R21, RZ, RZ, UR7 ;  /* 0x00000007ff157e24 */ /* 0x000fe4000f8e00ff */
[----:B0-----:R-:W-:-:S04]  /*0a50*/  IMAD R25, R2, 0x4, R23 ;  /* 0x0000000402197824 */ /* 0x001fc800078e0217 */
[----:B------:R-:W-:-:S05]  /*0a60*/  IMAD.WIDE.U32 R24, R25, 0x4, R20 ;  /* 0x0000000419187825 */ /* 0x000fca00078e0014 */
[----:B------:R-:W2:Y:S04]  /*0a70*/  LDG.E.128.CONSTANT R4, desc[UR8][R24.64] ;  /* 0x0000000818047981 */ /* 0x000ea8000c1e9d00 */
[----:B------:R-:W3:Y:S04]  /*0a80*/  LDG.E.128.CONSTANT R8, desc[UR8][R24.64+0x1000] ;  /* 0x0010000818087981 */ /* 0x000ee8000c1e9d00 */
[----:B------:R-:W4:Y:S04]  /*0a90*/  LDG.E.128.CONSTANT R12, desc[UR8][R24.64+0x2000] ;  /* 0x00200008180c7981 */ /* 0x000f28000c1e9d00 */
[----:B------:R-:W5:Y:S01]  /*0aa0*/  LDG.E.128.CONSTANT R16, desc[UR8][R24.64+0x3000] ;  /* 0x0030000818107981 */ /* 0x000f62000c1e9d00 */
[----:B------:R-:W-:-:S02]  /*0ab0*/  ISETP.GE.U32.AND P0, PT, R22, UR5, PT ;  /* 0x0000000516007c0c */ /* 0x000fc4000bf06070 */
[----:B--2---:R-:W-:Y:S02]  /*0ac0*/  VIMNMX3 R4, R4, R5, R6, !PT ;  /* 0x000000050404720f */ /* 0x004fe40007800106 */
[----:B---3--:R-:W-:Y:S02]  /*0ad0*/  VIMNMX3 R7, R7, R8, R9, !PT ;  /* 0x000000080707720f */ /* 0x008fe40007800109 */
[----:B----4-:R-:W-:Y:S02]  /*0ae0*/  VIMNMX3 R10, R10, R11, R12, !PT ;  /* 0x0000000b0a0a720f */ /* 0x010fe4000780010c */
[----:B------:R-:W-:Y:S02]  /*0af0*/  VIMNMX3 R13, R13, R14, R15, !PT ;  /* 0x0000000e0d0d720f */ /* 0x000fe4000780010f */
[----:B-----5:R-:W-:Y:S02]  /*0b00*/  VIMNMX3 R18, R16, R17, R18, !PT ;  /* 0x000000111012720f */ /* 0x020fe40007800112 */
[----:B------:R-:W-:-:S02]  /*0b10*/  VIMNMX3 R4, R4, R7, R10, !PT ;  /* 0x000000070404720f */ /* 0x000fc4000780010a */
[----:B------:R-:W-:-:S04]  /*0b20*/  VIMNMX3 R13, R13, R18, R19, !PT ;  /* 0x000000120d0d720f */ /* 0x000fc80007800113 */
[----:B------:R-:W-:Y:S01]  /*0b30*/  VIMNMX R27, PT, PT, R4, R13, !PT ;  /* 0x0000000d041b7248 */ /* 0x000fe20007fe0100 */
[----:B------:R-:W-:Y:S06]  /*0b40*/  @!P0 BRA `(.L_x_70) ;  /* 0x00000004005c8947 */ /* 0x000fec0003800000 */
[----:B------:R-:W-:Y:S01]  /*0b50*/  VIADD R26, R23, UR5 ;  /* 0x00000005171a7c36 */ /* 0x000fe20008000000 */
[----:B------:R-:W-:Y:S01]  /*0b60*/  UMOV UR4, URZ ;  /* 0x000000ff00047c82 */ /* 0x000fe20008000000 */
[----:B------:R-:W-:Y:S02]  /*0b70*/  VIADD R25, R3, 0xfffff000 ;  /* 0xfffff00003197836 */ /* 0x000fe40000000000 */
[C---:B------:R-:W-:Y:S02]  /*0b80*/  VIADD R24, R26.reuse, 0x100 ;  /* 0x000001001a187836 */ /* 0x040fe40000000000 */
[C---:B------:R-:W-:Y:S01]  /*0b90*/  IMAD.IADD R23, R26.reuse, 0x1, R2 ;  /* 0x000000011a177824 */ /* 0x040fe200078e0202 */
[----:B------:R-:W-:Y:S01]  /*0ba0*/  ISETP.GT.U32.AND P0, PT, R26, R25, PT ;  /* 0x000000191a00720c */ /* 0x000fe20003f04070 */
[----:B------:R-:W-:-:S12]  /*0bb0*/  IMAD.MOV.U32 R22, RZ, RZ, R26 ;  /* 0x000000ffff167224 */ /* 0x000fd800078e001a */
[----:B------:R-:W-:Y:S05]  /*0bc0*/  @P0 BRA `(.L_x_71) ;  /* 0x0000000000680947 */ /* 0x000fea0003800000 */
[----:B------:R-:W0:Y:S08]  /*0bd0*/  LDC R3, c[0x0][0x3a8] ;  /* 0x0000ea00ff037b82 */ /* 0x000e300000000800 */
[----:B------:R-:W1:Y:S02]  /*0be0*/  LDC.64 R20, c[0x0][0x380] ;  /* 0x0000e000ff147b82 */ /* 0x000e640000000a00 */
.L_x_72:
[----:B------:R-:W-:-:S04]  /*0bf0*/  IMAD R29, R2, 0x4, R22 ;  /* 0x00000004021d7824 */ /* 0x000fc800078e0216 */
[----:B-1----:R-:W-:-:S05]  /*0c00*/  IMAD.WIDE.U32 R28, R29, 0x4, R20 ;  /* 0x000000041d1c7825 */ /* 0x002fca00078e0014 */
[----:B------:R-:W2:Y:S04]  /*0c10*/  LDG.E.128.CONSTANT R4, desc[UR8][R28.64] ;  /* 0x000000081c047981 */ /* 0x000ea8000c1e9d00 */
[----:B------:R-:W3:Y:S04]  /*0c20*/  LDG.E.128.CONSTANT R8, desc[UR8][R28.64+0x1000] ;  /* 0x001000081c087981 */ /* 0x000ee8000c1e9d00 */
[----:B------:R-:W4:Y:S04]  /*0c30*/  LDG.E.128.CONSTANT R12, desc[UR8][R28.64+0x2000] ;  /* 0x002000081c0c7981 */ /* 0x000f28000c1e9d00 */
[----:B------:R-:W5:Y:S01]  /*0c40*/  LDG.E.128.CONSTANT R16, desc[UR8][R28.64+0x3000] ;  /* 0x003000081c107981 */ /* 0x000f62000c1e9d00 */
[----:B--2---:R-:W-:Y:S01]  /*0c50*/  VIMNMX3 R4, R27, R4, R5, !PT ;  /* 0x000000041b04720f */ /* 0x004fe20007800105 */
[----:B0-----:R-:W-:Y:S01]  /*0c60*/  IMAD.IADD R5, R3, 0x1, -R22 ;  /* 0x0000000103057824 */ /* 0x001fe200078e0a16 */
[----:B---3--:R-:W-:-:S04]  /*0c70*/  VIMNMX3 R6, R6, R7, R8, !PT ;  /* 0x000000070606720f */ /* 0x008fc80007800108 */
[----:B------:R-:W-:Y:S02]  /*0c80*/  ISETP.GE.U32.AND P0, PT, R5, UR5, PT ;  /* 0x0000000505007c0c */ /* 0x000fe4000bf06070 */
        /* <DEDUP_REMOVED lines=8> */
[----:B------:R-:W-:Y:S01]  /*0d10*/  VIADD R22, R22, UR5 ;  /* 0x0000000516167c36 */ /* 0x000fe20008000000 */
[----:B------:R-:W-:Y:S01]  /*0d20*/  UIADD3 UR4, UPT, UPT, UR4, 0x1, URZ ;  /* 0x0000000104047890 */ /* 0x000fe2000fffe0ff */
[----:B------:R-:W-:Y:S02]  /*0d30*/  VIADD R24, R24, UR5 ;  /* 0x0000000518187c36 */ /* 0x000fe40008000000 */
[----:B------:R-:W-:Y:S01]  /*0d40*/  VIADD R23, R23, UR5 ;  /* 0x0000000517177c36 */ /* 0x000fe20008000000 */
[----:B------:R-:W-:-:S13]  /*0d50*/  ISETP.GT.U32.AND P0, PT, R22, R25, PT ;  /* 0x000000191600720c */ /* 0x000fda0003f04070 */
[----:B------:R-:W-:Y:S05]  /*0d60*/  @!P0 BRA `(.L_x_72) ;  /* 0xfffffffc00a08947 */ /* 0x000fea000383ffff */
.L_x_71:
[----:B------:R-:W-:-:S13]  /*0d70*/  ISETP.GE.U32.AND P0, PT, R22, R3, PT ;  /* 0x000000031600720c */ /* 0x000fda0003f06070 */
[----:B------:R-:W-:Y:S05]  /*0d80*/  @P0 BRA `(.L_x_70) ;  /* 0x0000000000cc0947 */ /* 0x000fea0003800000 */
[----:B------:R-:W-:Y:S01]  /*0d90*/  IMAD.IADD R5, R3, 0x1, -R22 ;  /* 0x0000000103057824 */ /* 0x000fe200078e0a16 */
[----:B------:R-:W-:Y:S04]  /*0da0*/  BSSY.RECONVERGENT B1, `(.L_x_70) ;  /* 0x0000031000017945 */ /* 0x000fe80003800200 */
[----:B------:R-:W-:-:S13]  /*0db0*/  ISETP.GE.AND P0, PT, R2, R5, PT ;  /* 0x000000050200720c */ /* 0x000fda0003f06270 */
[----:B------:R-:W-:Y:S05]  /*0dc0*/  @P0 BRA `(.L_x_73) ;  /* 0x0000000000b80947 */ /* 0x000fea0003800000 */
[----:B------:R-:W0:Y:S01]  /*0dd0*/  LDC R7, c[0x0][0x3ac] ;  /* 0x0000eb00ff077b82 */ /* 0x000e220000000800 */
[----:B------:R-:W-:Y:S01]  /*0de0*/  LOP3.LUT R4, RZ, R2, RZ, 0x33, !PT ;  /* 0x00000002ff047212 */ /* 0x000fe200078e33ff */
[----:B------:R-:W-:Y:S01]  /*0df0*/  BSSY.RECONVERGENT B2, `(.L_x_74) ;  /* 0x0000016000027945 */ /* 0x000fe20003800200 */
[----:B------:R-:W-:-:S03]  /*0e00*/  IMAD.MOV.U32 R9, RZ, RZ, R2 ;  /* 0x000000ffff097224 */ /* 0x000fc600078e0002 */
[----:B------:R-:W-:-:S04]  /*0e10*/  IMAD.IADD R3, R4, 0x1, R3 ;  /* 0x0000000104037824 */ /* 0x000fc800078e0203 */
[C---:B------:R-:W-:Y:S01]  /*0e20*/  IMAD.IADD R26, R3.reuse, 0x1, -R26 ;  /* 0x00000001031a7824 */ /* 0x040fe200078e0a1a */
[C---:B------:R-:W-:Y:S02]  /*0e30*/  LOP3.LUT R4, R3.reuse, 0x300, RZ, 0xc0, !PT ;  /* 0x0000030003047812 */ /* 0x040fe400078ec0ff */
[----:B------:R-:W-:Y:S02]  /*0e40*/  LEA.HI R3, R3, 0x1, RZ, 0x18 ;  /* 0x0000000103037811 */ /* 0x000fe400078fc0ff */
[----:B------:R-:W-:Y:S01]  /*0e50*/  ISETP.NE.AND P0, PT, R4, 0x300, PT ;  /* 0x000003000400780c */ /* 0x000fe20003f05270 */
[----:B0-----:R-:W-:-:S04]  /*0e60*/  IMAD R7, R7, UR4, RZ ;  /* 0x0000000407077c24 */ /* 0x001fc8000f8e02ff */
[----:B------:R-:W-:-:S05]  /*0e70*/  IMAD R7, R7, -0x1000, R26 ;  /* 0xfffff00007077824 */ /* 0x000fca00078e021a */
[----:B------:R-:W-:-:S03]  /*0e80*/  ISETP.GE.U32.AND P1, PT, R7, 0x300, PT ;  /* 0x000003000700780c */ /* 0x000fc60003f26070 */
[----:B------:R-:W-:Y:S10]  /*0e90*/  @!P0 BRA `(.L_x_75) ;  /* 0x00000000002c8947 */ /* 0x000ff40003800000 */
[----:B------:R-:W-:Y:S01]  /*0ea0*/  LOP3.LUT R3, R3, 0x3, RZ, 0xc0, !PT ;  /* 0x0000000303037812 */ /* 0x000fe200078ec0ff */
[----:B------:R-:W-:-:S04]  /*0eb0*/  IMAD.MOV.U32 R9, RZ, RZ, R2 ;  /* 0x000000ffff097224 */ /* 0x000fc800078e0002 */
[----:B------:R-:W-:-:S07]  /*0ec0*/  IMAD.MOV R3, RZ, RZ, -R3 ;  /* 0x000000ffff037224 */ /* 0x000fce00078e0a03 */
.L_x_76:
[----:B------:R-:W-:-:S06]  /*0ed0*/  IMAD.WIDE.U32 R6, R23, 0x4, R20 ;  /* 0x0000000417067825 */ /* 0x000fcc00078e0014 */
[----:B------:R-:W2:Y:S01]  /*0ee0*/  LDG.E.CONSTANT R6, desc[UR8][R6.64] ;  /* 0x0000000806067981 */ /* 0x000ea2000c1e9900 */
[----:B------:R-:W-:Y:S02]  /*0ef0*/  VIADD R3, R3, 0x1 ;  /* 0x0000000103037836 */ /* 0x000fe40000000000 */
[----:B------:R-:W-:Y:S02]  /*0f00*/  VIADD R9, R9, 0x100 ;  /* 0x0000010009097836 */ /* 0x000fe40000000000 */
[----:B------:R-:W-:Y:S01]  /*0f10*/  VIADD R23, R23, 0x100 ;  /* 0x0000010017177836 */ /* 0x000fe20000000000 */
[----:B------:R-:W-:Y:S02]  /*0f20*/  ISETP.NE.AND P0, PT, R3, RZ, PT ;  /* 0x000000ff0300720c */ /* 0x000fe40003f05270 */
[----:B--2---:R-:W-:-:S11]  /*0f30*/  VIMNMX R27, PT, PT, R6, R27, !PT ;  /* 0x0000001b061b7248 */ /* 0x004fd60007fe0100 */
[----:B------:R-:W-:Y:S05]  /*0f40*/  @P0 BRA `(.L_x_76) ;  /* 0xfffffffc00e00947 */ /* 0x000fea000383ffff */
.L_x_75:
[----:B------:R-:W-:Y:S05]  /*0f50*/  BSYNC.RECONVERGENT B2 ;  /* 0x0000000000027941 */ /* 0x000fea0003800200 */
.L_x_74:
[----:B------:R-:W-:Y:S05]  /*0f60*/  @!P1 BRA `(.L_x_73) ;  /* 0x0000000000509947 */ /* 0x000fea0003800000 */
[C---:B------:R-:W-:Y:S02]  /*0f70*/  IMAD.IADD R15, R9.reuse, 0x1, R24 ;  /* 0x00000001090f7824 */ /* 0x040fe400078e0218 */
[----:B------:R-:W-:-:S07]  /*0f80*/  VIADD R3, R9, 0x200 ;  /* 0x0000020009037836 */ /* 0x000fce0000000000 */
.L_x_77:
[C---:B------:R-:W-:Y:S02]  /*0f90*/  VIADD R7, R15.reuse, 0xffffff00 ;  /* 0xffffff000f077836 */ /* 0x040fe40000000000 */
[----:B------:R-:W-:-:S04]  /*0fa0*/  IMAD.WIDE.U32 R8, R15, 0x4, R20 ;  /* 0x000000040f087825 */ /* 0x000fc800078e0014 */
        /* <DEDUP_REMOVED lines=13> */
[----:B--2---:R-:W-:-:S04]  /*1080*/  VIMNMX3 R27, R27, R6, R8, !PT ;  /* 0x000000061b1b720f */ /* 0x004fc80007800108 */
[----:B---3--:R-:W-:-:S05]  /*1090*/  VIMNMX3 R27, R27, R10, R12, !PT ;  /* 0x0000000a1b1b720f */ /* 0x008fca000780010c */
[----:B------:R-:W-:Y:S05]  /*10a0*/  @!P0 BRA `(.L_x_77) ;  /* 0xfffffffc00b88947 */ /* 0x000fea000383ffff */
.L_x_73:
[----:B------:R-:W-:Y:S05]  /*10b0*/  BSYNC.RECONVERGENT B1 ;  /* 0x0000000000017941 */ /* 0x000fea0003800200 */
.L_x_70:
[----:B------:R-:W0:Y:S01]  /*10c0*/  S2R R3, SR_LANEID ;  /* 0x0000000000037919 */ /* 0x000e220000000000 */
[----:B------:R-:W-:Y:S02]  /*10d0*/  CREDUX.MAX.S32 UR4, R27 ;  /* 0x000000001b0472cc */ /* 0x000fe40000000200 */
[----:B0-----:R-:W-:-:S13]  /*10e0*/  ISETP.NE.AND P0, PT, R3, RZ, PT ;  /* 0x000000ff0300720c */ /* 0x001fda0003f05270 */
[----:B------:R-:W0:Y:S01]  /*10f0*/  @!P0 S2R R5, SR_CgaCtaId ;  /* 0x0000000000058919 */ /* 0x000e220000008800 */
[----:B------:R-:W-:Y:S02]  /*1100*/  @!P0 MOV R4, 0x400 ;  /* 0x0000040000048802 */ /* 0x000fe40000000f00 */
[----:B------:R-:W-:Y:S02]  /*1110*/  @!P0 SHF.R.U32.HI R3, RZ, 0x3, R2 ;  /* 0x00000003ff038819 */ /* 0x000fe40000011602 */
[----:B0-----:R-:W-:Y:S02]  /*1120*/  @!P0 LEA R5, R5, R4, 0x18 ;  /* 0x0000000405058211 */ /* 0x001fe400078ec0ff */
[----:B------:R-:W-:Y:S01]  /*1130*/  @!P0 LOP3.LUT R4, R3, 0x7c, RZ, 0xc0, !PT ;  /* 0x0000007c03048812 */ /* 0x000fe200078ec0ff */
        /* <DEDUP_REMOVED lines=17> */
.L_x_58:
[----:B------:R-:W0:Y:S02]  /*1250*/  LDCU UR6, c[0x0][0x3a8] ;  /* 0x00007500ff0677ac */ /* 0x000e240008000800 */
[----:B0-----:R-:W-:-:S04]  /*1260*/  IADD3 R5, PT, PT, -R23, UR6, RZ ;  /* 0x0000000617057c10 */ /* 0x001fc8000fffe1ff */
        /* <DEDUP_REMOVED lines=9> */
[----:B------:R-:W-:-:S04]  /*1300*/  IMAD.IADD R3, R23, 0x1, R2 ;  /* 0x0000000117037824 */ /* 0x000fc800078e0202 */
[----:B0-----:R-:W-:-:S05]  /*1310*/  IMAD.WIDE.U32 R6, R3, 0x4, R6 ;  /* 0x0000000403067825 */ /* 0x001fca00078e0006 */
[----:B------:R0:W5:Y:S01]  /*1320*/  LDG.E.CONSTANT R3, desc[UR8][R6.64] ;  /* 0x0000000806037981 */ /* 0x000162000c1e9900 */
[----:B------:R-:W-:-:S07]  /*1330*/  VIADD R4, R2, 0x100 ;  /* 0x0000010002047836 */ /* 0x000fce0000000000 */
.L_x_80:
[----:B------:R-:W-:Y:S05]  /*1340*/  BSYNC.RECONVERGENT B1 ;  /* 0x0000000000017941 */ /* 0x000fea0003800200 */
.L_x_79:
[----:B------:R-:W-:Y:S01]  /*1350*/  ISETP.GE.U32.AND P0, PT, R4, R5, PT ;  /* 0x000000050400720c */ /* 0x000fe20003f06070 */
[----:B------:R-:W-:-:S12]  /*1360*/  BSSY.RECONVERGENT B1, `(.L_x_81) ;  /* 0x000002e000017945 */ /* 0x000fd80003800200 */
[----:B------:R-:W-:Y:S05]  /*1370*/  @P0 BRA `(.L_x_82) ;  /* 0x0000000000b00947 */ /* 0x000fea0003800000 */
[----:B0-----:R-:W-:Y:S01]  /*1380*/  LOP3.LUT R6, RZ, R4, RZ, 0x33, !PT ;  /* 0x00000004ff067212 */ /* 0x001fe200078e33ff */
[----:B------:R-:W-:Y:S04]  /*1390*/  BSSY.RECONVERGENT B2, `(.L_x_83) ;  /* 0x0000014000027945 */ /* 0x000fe80003800200 */
[----:B------:R-:W-:-:S04]  /*13a0*/  VIADD R6, R6, UR6 ;  /* 0x0000000606067c36 */ /* 0x000fc80008000000 */
[C---:B------:R-:W-:Y:S01]  /*13b0*/  IMAD.IADD R8, R6.reuse, 0x1, -R23 ;  /* 0x0000000106087824 */ /* 0x040fe200078e0a17 */
[----:B------:R-:W-:-:S04]  /*13c0*/  LOP3.LUT R7, R6, 0x300, RZ, 0xc0, !PT ;  /* 0x0000030006077812 */ /* 0x000fc800078ec0ff */
[----:B------:R-:W-:Y:S02]  /*13d0*/  ISETP.NE.AND P0, PT, R7, 0x300, PT ;  /* 0x000003000700780c */ /* 0x000fe40003f05270 */
[----:B------:R-:W-:-:S11]  /*13e0*/  ISETP.GE.U32.AND P1, PT, R8, 0x300, PT ;  /* 0x000003000800780c */ /* 0x000fd60003f26070 */
[----:B------:R-:W-:Y:S05]  /*13f0*/  @!P0 BRA `(.L_x_84) ;  /* 0x0000000000348947 */ /* 0x000fea0003800000 */
[----:B------:R-:W0:Y:S01]  /*1400*/  LDC.64 R8, c[0x0][0x380] ;  /* 0x0000e000ff087b82 */ /* 0x000e220000000a00 */
[----:B------:R-:W-:Y:S01]  /*1410*/  LEA.HI R6, R6, 0x1, RZ, 0x18 ;  /* 0x0000000106067811 */ /* 0x000fe200078fc0ff */
[----:B------:R-:W-:-:S03]  /*1420*/  IMAD.IADD R11, R23, 0x1, R4 ;  /* 0x00000001170b7824 */ /* 0x000fc600078e0204 */
[----:B------:R-:W-:-:S05]  /*1430*/  LOP3.LUT R6, R6, 0x3, RZ, 0xc0, !PT ;  /* 0x0000000306067812 */ /* 0x000fca00078ec0ff */
[----:B------:R-:W-:-:S07]  /*1440*/  IMAD.MOV R10, RZ, RZ, -R6 ;  /* 0x000000ffff0a7224 */ /* 0x000fce00078e0a06 */
.L_x_85:
        /* <DEDUP_REMOVED lines=8> */
.L_x_84:
[----:B------:R-:W-:Y:S05]  /*14d0*/  BSYNC.RECONVERGENT B2 ;  /* 0x0000000000027941 */ /* 0x000fea0003800200 */
.L_x_83:
[----:B------:R-:W-:Y:S05]  /*14e0*/  @!P1 BRA `(.L_x_82) ;  /* 0x0000000000549947 */ /* 0x000fea0003800000 */
[----:B------:R-:W0:Y:S01]  /*14f0*/  LDC.64 R6, c[0x0][0x380] ;  /* 0x0000e000ff067b82 */ /* 0x000e220000000a00 */
[----:B------:R-:W-:Y:S02]  /*1500*/  IMAD.IADD R23, R23, 0x1, R4 ;  /* 0x0000000117177824 */ /* 0x000fe400078e0204 */
[----:B------:R-:W-:-:S07]  /*1510*/  VIADD R4, R4, 0x200 ;  /* 0x0000020004047836 */ /* 0x000fce0000000000 */
.L_x_86:
        /* <DEDUP_REMOVED lines=18> */
.L_x_82:
[----:B------:R-:W-:Y:S05]  /*1640*/  BSYNC.RECONVERGENT B1 ;  /* 0x0000000000017941 */ /* 0x000fea0003800200 */
.L_x_81:
        /* <DEDUP_REMOVED lines=28> */
.L_x_87:
        /* <DEDUP_REMOVED lines=14> */
[----:B------:R-:W-:Y:S01]  /*18f0*/  @!P1 MOV R8, 0x400 ;  /* 0x0000040000089802 */ /* 0x000fe20000000f00 */
[----:B------:R-:W0:Y:S10]  /*1900*/  SHFL.DOWN PT, R3, R6, 0x2, R4 ;  /* 0x0840000006037989 */ /* 0x000e3400000e0004 */
[----:B0-----:R-:W-:-:S02]  /*1910*/  @!P0 VIMNMX R6, PT, PT, R6, R3, !PT ;  /* 0x0000000306068248 */ /* 0x001fc40007fe0100 */
[----:B------:R-:W-:Y:S01]  /*1920*/  ISETP.GT.AND P0, PT, R9, R4, PT ;  /* 0x000000040900720c */ /* 0x000fe20003f04270 */
[C---:B------:R-:W-:Y:S02]  /*1930*/  VIADD R9, R7.reuse, 0x8 ;  /* 0x0000000807097836 */ /* 0x040fe40000000000 */
[----:B------:R-:W0:Y:S01]  /*1940*/  SHFL.DOWN PT, R3, R6, 0x4, R4 ;  /* 0x0880000006037989 */ /* 0x000e2200000e0004 */
[----:B------:R-:W-:-:S09]  /*1950*/  VIADD R7, R7, 0x10 ;  /* 0x0000001007077836 */ /* 0x000fd20000000000 */
[----:B0-----:R-:W-:Y:S02]  /*1960*/  @!P0 VIMNMX R6, PT, PT, R6, R3, !PT ;  /* 0x0000000306068248 */ /* 0x001fe40007fe0100 */
[----:B------:R-:W-:Y:S02]  /*1970*/  ISETP.GT.AND P0, PT, R9, R4, PT ;  /* 0x000000040900720c */ /* 0x000fe40003f04270 */
[----:B------:R-:W0:Y:S01]  /*1980*/  @!P1 S2R R9, SR_CgaCtaId ;  /* 0x0000000000099919 */ /* 0x000e220000008800 */
[----:B------:R-:W1:Y:S10]  /*1990*/  SHFL.DOWN PT, R3, R6, 0x8, R4 ;  /* 0x0900000006037989 */ /* 0x000e7400000e0004 */
[----:B-1----:R-:W-:-:S02]  /*19a0*/  @!P0 VIMNMX R6, PT, PT, R6, R3, !PT ;  /* 0x0000000306068248 */ /* 0x002fc40007fe0100 */
[----:B------:R-:W-:Y:S02]  /*19b0*/  ISETP.GT.AND P0, PT, R7, R4, PT ;  /* 0x000000040700720c */ /* 0x000fe40003f04270 */
[----:B------:R-:W-:Y:S01]  /*19c0*/  @!P1 SHF.R.U32.HI R7, RZ, 0x3, R2 ;  /* 0x00000003ff079819 */ /* 0x000fe20000011602 */
[----:B------:R-:W1:Y:S01]  /*19d0*/  SHFL.DOWN PT, R3, R6, 0x10, R4 ;  /* 0x0a00000006037989 */ /* 0x000e6200000e0004 */
[----:B0-----:R-:W-:Y:S02]  /*19e0*/  @!P1 LEA R8, R9, R8, 0x18 ;  /* 0x0000000809089211 */ /* 0x001fe400078ec0ff */
[----:B------:R-:W-:-:S05]  /*19f0*/  @!P1 LOP3.LUT R7, R7, 0x7c, RZ, 0xc0, !PT ;  /* 0x0000007c07079812 */ /* 0x000fca00078ec0ff */
[----:B------:R-:W-:Y:S02]  /*1a00*/  @!P1 IMAD.IADD R8, R7, 0x1, R8 ;  /* 0x0000000107089824 */ /* 0x000fe400078e0208 */
[----:B-1----:R-:W-:Y:S02]  /*1a10*/  @!P0 VIMNMX R6, PT, PT, R6, R3, !PT ;  /* 0x0000000306068248 */ /* 0x002fe40007fe0100 */
[----:B------:R-:W-:-:S03]  /*1a20*/  ISETP.NE.AND P0, PT, R2, RZ, PT ;  /* 0x000000ff0200720c */ /* 0x000fc60003f05270 */
[----:B------:R-:W-:-:S05]  /*1a30*/  IMAD.MOV.U32 R3, RZ, RZ, R6 ;  /* 0x000000ffff037224 */ /* 0x000fca00078e0006 */
[----:B------:R1:W-:Y:S01]  /*1a40*/  @!P1 STS [R8+0x8], R3 ;  /* 0x0000080308009388 */ /* 0x0003e20000000800 */
[----:B------:R-:W-:Y:S06]  /*1a50*/  BAR.SYNC.DEFER_BLOCKING 0x0 ;  /* 0x0000000000007b1d */ /* 0x000fec0000010000 */
[----:B------:R-:W-:Y:S05]  /*1a60*/  @P0 BRA `(.L_x_69) ;  /* 0x0000000800d00947 */ /* 0x000fea0003800000 */
[----:B------:R-:W0:Y:S01]  /*1a70*/  S2UR UR5, SR_CgaCtaId ;  /* 0x00000000000579c3 */ /* 0x000e220000008800 */
[----:B------:R-:W-:Y:S01]  /*1a80*/  UMOV UR4, 0x400 ;  /* 0x0000040000047882 */ /* 0x000fe20000000000 */
[C---:B------:R-:W-:Y:S02]  /*1a90*/  ISETP.GT.U32.AND P2, PT, R5.reuse, 0x20, PT ;  /* 0x000000200500780c */ /* 0x040fe40003f44070 */
[C---:B------:R-:W-:Y:S02]  /*1aa0*/  ISETP.GT.U32.AND P4, PT, R5.reuse, 0x40, PT ;  /* 0x000000400500780c */ /* 0x040fe40003f84070 */
[C---:B------:R-:W-:Y:S02]  /*1ab0*/  ISETP.GT.U32.AND P3, PT, R5.reuse, 0x60, PT ;  /* 0x000000600500780c */ /* 0x040fe40003f64070 */
[----:B------:R-:W-:Y:S01]  /*1ac0*/  ISETP.GT.U32.AND P1, PT, R5, 0x80, PT ;  /* 0x000000800500780c */ /* 0x000fe20003f24070 */
[----:B0-----:R-:W-:-:S09]  /*1ad0*/  ULEA UR4, UR5, UR4, 0x18 ;  /* 0x0000000405047291 */ /* 0x001fd2000f8ec0ff */
[----:B------:R-:W0:Y:S04]  /*1ae0*/  LDS R2, [UR4+0xc] ;  /* 0x00000c04ff027984 */ /* 0x000e280008000800 */
[----:B-1----:R-:W1:Y:S04]  /*1af0*/  LDS.128 R8, [UR4+0x10] ;  /* 0x00001004ff087984 */ /* 0x002e680008000c00 */
[----:B------:R-:W2:Y:S01]  /*1b00*/  LDS.64 R6, [UR4+0x20] ;  /* 0x00002004ff067984 */ /* 0x000ea20008000a00 */
[----:B0-----:R-:W-:Y:S02]  /*1b10*/  @P2 VIMNMX R3, PT, PT, R3, R2, !PT ;  /* 0x0000000203032248 */ /* 0x001fe40007fe0100 */
[----:B------:R-:W-:-:S02]  /*1b20*/  ISETP.GT.U32.AND P2, PT, R5, 0xa0, PT ;  /* 0x000000a00500780c */ /* 0x000fc40003f44070 */
[----:B-1----:R-:W-:Y:S02]  /*1b30*/  @P4 VIMNMX R3, PT, PT, R3, R8, !PT ;  /* 0x0000000803034248 */ /* 0x002fe40007fe0100 */
[----:B------:R-:W-:Y:S02]  /*1b40*/  ISETP.GT.U32.AND P4, PT, R5, 0xc0, PT ;  /* 0x000000c00500780c */ /* 0x000fe40003f84070 */
[----:B------:R-:W-:Y:S02]  /*1b50*/  @P3 VIMNMX R3, PT, PT, R3, R9, !PT ;  /* 0x0000000903033248 */ /* 0x000fe40007fe0100 */
[----:B------:R-:W-:Y:S02]  /*1b60*/  ISETP.GT.U32.AND P3, PT, R5, 0xe0, PT ;  /* 0x000000e00500780c */ /* 0x000fe40003f64070 */
[----:B------:R-:W-:-:S04]  /*1b70*/  @P1 VIMNMX R3, PT, PT, R3, R10, !PT ;  /* 0x0000000a03031248 */ /* 0x000fc80007fe0100 */
[----:B------:R-:W-:-:S04]  /*1b80*/  @P2 VIMNMX R3, PT, PT, R3, R11, !PT ;  /* 0x0000000b03032248 */ /* 0x000fc80007fe0100 */
[----:B--2---:R-:W-:-:S04]  /*1b90*/  @P4 VIMNMX R3, PT, PT, R3, R6, !PT ;  /* 0x0000000603034248 */ /* 0x004fc80007fe0100 */
[----:B------:R-:W-:Y:S01]  /*1ba0*/  @P3 VIMNMX R3, PT, PT, R3, R7, !PT ;  /* 0x0000000703033248 */ /* 0x000fe20007fe0100 */
[----:B------:R-:W-:Y:S06]  /*1bb0*/  BRA `(.L_x_69) ;  /* 0x00000008007c7947 */ /* 0x000fec0003800000 */
.L_x_78:
[----:B------:R-:W0:Y:S01]  /*1bc0*/  S2R R4, SR_TID.X ;  /* 0x0000000000047919 */ /* 0x000e220000002100 */
[----:B------:R-:W1:Y:S02]  /*1bd0*/  LDCU.64 UR10, c[0x0][0x380] ;  /* 0x00007000ff0a77ac */ /* 0x000e640008000a00 */
[----:B-1----:R-:W-:Y:S02]  /*1be0*/  IMAD.U32 R2, RZ, RZ, UR10 ;  /* 0x0000000aff027e24 */ /* 0x002fe4000f8e00ff */
[----:B------:R-:W-:Y:S02]  /*1bf0*/  IMAD.U32 R3, RZ, RZ, UR11 ;  /* 0x0000000bff037e24 */ /* 0x000fe4000f8e00ff */
[----:B0-----:R-:W-:-:S04]  /*1c00*/  IMAD.IADD R7, R23, 0x1, R4 ;  /* 0x0000000117077824 */ /* 0x001fc800078e0204 */
[----:B------:R-:W-:-:S05]  /*1c10*/  IMAD.WIDE.U32 R6, R7, 0x4, R2 ;  /* 0x0000000407067825 */ /* 0x000fca00078e0002 */
        /* <DEDUP_REMOVED lines=16> */
[----:B------:R-:W-:-:S02]  /*1d20*/  ISETP.GE.U32.AND P0, PT, R5, UR5, PT ;  /* 0x0000000505007c0c */ /* 0x000fc4000bf06070 */
[----:B--2---:R-:W-:Y:S02]  /*1d30*/  VIMNMX3 R8, R24, R8, R9, !PT ;  /* 0x000000081808720f */ /* 0x004fe40007800109 */
[----:B---3--:R-:W-:Y:S02]  /*1d40*/  VIMNMX3 R11, R10, R11, R12, !PT ;  /* 0x0000000b0a0b720f */ /* 0x008fe4000780010c */
[----:B----4-:R-:W-:-:S04]  /*1d50*/  VIMNMX3 R13, R13, R14, R15, !PT ;  /* 0x0000000e0d0d720f */ /* 0x010fc8000780010f */
[----:B------:R-:W-:Y:S02]  /*1d60*/  VIMNMX3 R8, R8, R11, R13, !PT ;  /* 0x0000000b0808720f */ /* 0x000fe4000780010d */
[----:B-----5:R-:W-:Y:S02]  /*1d70*/  VIMNMX3 R17, R16, R17, R18, !PT ;  /* 0x000000111011720f */ /* 0x020fe40007800112 */
[----:B------:R-:W-:-:S04]  /*1d80*/  VIMNMX3 R19, R19, R20, R21, !PT ;  /* 0x000000141313720f */ /* 0x000fc80007800115 */
[----:B------:R-:W-:-:S04]  /*1d90*/  VIMNMX3 R17, R17, R19, R22, !PT ;  /* 0x000000131111720f */ /* 0x000fc80007800116 */
[----:B------:R-:W-:Y:S01]  /*1da0*/  VIMNMX R8, PT, PT, R8, R17, !PT ;  /* 0x0000001108087248 */ /* 0x000fe20007fe0100 */
[----:B------:R-:W-:Y:S06]  /*1db0*/  @!P0 BRA `(.L_x_88) ;  /* 0x00000004009c8947 */ /* 0x000fec0003800000 */
[----:B------:R-:W-:Y:S01]  /*1dc0*/  UIADD3 UR7, UPT, UPT, UR6, -0x1000, URZ ;  /* 0xfffff00006077890 */ /* 0x000fe2000fffe0ff */
[----:B------:R-:W-:Y:S01]  /*1dd0*/  VIADD R23, R23, UR5 ;  /* 0x0000000517177c36 */ /* 0x000fe20008000000 */
[----:B------:R-:W-:-:S03]  /*1de0*/  UMOV UR4, URZ ;  /* 0x000000ff00047c82 */ /* 0x000fc60008000000 */
[C---:B------:R-:W-:Y:S01]  /*1df0*/  VIADD R5, R23.reuse, 0x100 ;  /* 0x0000010017057836 */ /* 0x040fe20000000000 */
[C---:B------:R-:W-:Y:S01]  /*1e00*/  ISETP.GT.U32.AND P0, PT, R23.reuse, UR7, PT ;  /* 0x0000000717007c0c */ /* 0x040fe2000bf04070 */
[----:B------:R-:W-:-:S12]  /*1e10*/  IMAD.IADD R9, R23, 0x1, R4 ;  /* 0x0000000117097824 */ /* 0x000fd800078e0204 */
[----:B------:R-:W-:Y:S05]  /*1e20*/  @P0 BRA `(.L_x_89) ;  /* 0x00000000009c0947 */ /* 0x000fea0003800000 */
[----:B------:R-:W0:Y:S01]  /*1e30*/  LDC.64 R2, c[0x0][0x380] ;  /* 0x0000e000ff027b82 */ /* 0x000e220000000a00 */
[----:B------:R-:W1:Y:S01]  /*1e40*/  LDCU UR6, c[0x0][0x3a8] ;  /* 0x00007500ff0677ac */ /* 0x000e620008000800 */
[----:B------:R-:W-:Y:S01]  /*1e50*/  NOP ;  /* 0x0000000000007918 */ /* 0x000fe20000000000 */
.L_x_90:
[----:B------:R-:W-:-:S04]  /*1e60*/  IMAD.IADD R7, R4, 0x1, R23 ;  /* 0x0000000104077824 */ /* 0x000fc800078e0217 */
[----:B0-----:R-:W-:-:S05]  /*1e70*/  IMAD.WIDE.U32 R6, R7, 0x4, R2 ;  /* 0x0000000407067825 */ /* 0x001fca00078e0002 */
        /* <DEDUP_REMOVED lines=13> */
[----:B------:R-:W5:Y:S01]  /*1f50*/  LDG.E.CONSTANT R25, desc[UR8][R6.64+0x3c00] ;  /* 0x003c000806197981 */ /* 0x000f62000c1e9900 */
[----:B--2---:R-:W-:-:S03]  /*1f60*/  VIMNMX3 R8, R8, R11, R10, !PT ;  /* 0x0000000b0808720f */ /* 0x004fc6000780010a */
[----:B------:R-:W2:Y:S04]  /*1f70*/  LDG.E.CONSTANT R11, desc[UR8][R6.64+0x2c00] ;  /* 0x002c0008060b7981 */ /* 0x000ea8000c1e9900 */
[----:B------:R-:W2:Y:S01]  /*1f80*/  LDG.E.CONSTANT R10, desc[UR8][R6.64+0x3800] ;  /* 0x00380008060a7981 */ /* 0x000ea2000c1e9900 */
[----:B---3--:R-:W-:Y:S02]  /*1f90*/  VIMNMX3 R15, R14, R15, R16, !PT ;  /* 0x0000000f0e0f720f */ /* 0x008fe40007800110 */
[----:B-1----:R-:W-:-:S04]  /*1fa0*/  IADD3 R14, PT, PT, -R23, UR6, RZ ;  /* 0x00000006170e7c10 */ /* 0x002fc8000fffe1ff */
[----:B------:R-:W-:Y:S02]  /*1fb0*/  ISETP.GE.U32.AND P0, PT, R14, UR5, PT ;  /* 0x000000050e007c0c */ /* 0x000fe4000bf06070 */
[----:B----4-:R-:W-:-:S04]  /*1fc0*/  VIMNMX3 R17, R17, R18, R19, !PT ;  /* 0x000000121111720f */ /* 0x010fc80007800113 */
[----:B------:R-:W-:Y:S02]  /*1fd0*/  VIMNMX3 R8, R8, R15, R17, !PT ;  /* 0x0000000f0808720f */ /* 0x000fe40007800111 */
[----:B-----5:R-:W-:Y:S02]  /*1fe0*/  VIMNMX3 R20, R20, R21, R22, !PT ;  /* 0x000000151414720f */ /* 0x020fe40007800116 */
[----:B--2---:R-:W-:Y:S02]  /*1ff0*/  VIMNMX3 R11, R11, R12, R13, !PT ;  /* 0x0000000c0b0b720f */ /* 0x004fe4000780010d */
[----:B------:R-:W-:-:S04]  /*2000*/  VIMNMX R10, PT, PT, R10, R25, !PT ;  /* 0x000000190a0a7248 */ /* 0x000fc80007fe0100 */
[----:B------:R-:W-:-:S04]  /*2010*/  VIMNMX3 R11, R20, R11, R10, !PT ;  /* 0x0000000b140b720f */ /* 0x000fc8000780010a */
[----:B------:R-:W-:Y:S01]  /*2020*/  VIMNMX R8, PT, PT, R8, R11, !PT ;  /* 0x0000000b08087248 */ /* 0x000fe20007fe0100 */
[----:B------:R-:W-:Y:S06]  /*2030*/  @!P0 BRA `(.L_x_88) ;  /* 0x0000000000fc8947 */ /* 0x000fec0003800000 */
[----:B------:R-:W-:Y:S01]  /*2040*/  VIADD R23, R23, UR5 ;  /* 0x0000000517177c36 */ /* 0x000fe20008000000 */
[----:B------:R-:W-:Y:S01]  /*2050*/  UIADD3 UR4, UPT, UPT, UR4, 0x1, URZ ;  /* 0x0000000104047890 */ /* 0x000fe2000fffe0ff */
[----:B------:R-:W-:Y:S02]  /*2060*/  VIADD R5, R5, UR5 ;  /* 0x0000000505057c36 */ /* 0x000fe40008000000 */
[----:B------:R-:W-:Y:S01]  /*2070*/  VIADD R9, R9, UR5 ;  /* 0x0000000509097c36 */ /* 0x000fe20008000000 */
[----:B------:R-:W-:-:S13]  /*2080*/  ISETP.GT.U32.AND P0, PT, R23, UR7, PT ;  /* 0x0000000717007c0c */ /* 0x000fda000bf04070 */
[----:B------:R-:W-:Y:S05]  /*2090*/  @!P0 BRA `(.L_x_90) ;  /* 0xfffffffc00708947 */ /* 0x000fea000383ffff */
.L_x_89:
[----:B------:R-:W-:-:S13]  /*20a0*/  ISETP.GE.U32.AND P0, PT, R23, UR6, PT ;  /* 0x0000000617007c0c */ /* 0x000fda000bf06070 */
[----:B------:R-:W-:Y:S05]  /*20b0*/  @P0 BRA `(.L_x_88) ;  /* 0x0000000000dc0947 */ /* 0x000fea0003800000 */
[----:B------:R-:W-:Y:S01]  /*20c0*/  IADD3 R23, PT, PT, -R23, UR6, RZ ;  /* 0x0000000617177c10 */ /* 0x000fe2000fffe1ff */
[----:B------:R-:W-:Y:S03]  /*20d0*/  BSSY.RECONVERGENT B1, `(.L_x_88) ;  /* 0x0000035000017945 */ /* 0x000fe60003800200 */
[----:B------:R-:W-:-:S13]  /*20e0*/  ISETP.GE.AND P0, PT, R4, R23, PT ;  /* 0x000000170400720c */ /* 0x000fda0003f06270 */
[----:B------:R-:W-:Y:S05]  /*20f0*/  @P0 BRA `(.L_x_91) ;  /* 0x0000000000c80947 */ /* 0x000fea0003800000 */
[----:B------:R-:W0:Y:S01]  /*2100*/  LDCU UR5, c[0x0][0x3ac] ;  /* 0x00007580ff0577ac */ /* 0x000e220008000800 */
[----:B------:R-:W1:Y:S01]  /*2110*/  LDC R10, c[0x0][0x3ac] ;  /* 0x0000eb00ff0a7b82 */ /* 0x000e620000000800 */
[----:B------:R-:W-:Y:S01]  /*2120*/  LOP3.LUT R6, RZ, R4, RZ, 0x33, !PT ;  /* 0x00000004ff067212 */ /* 0x000fe200078e33ff */
[----:B------:R-:W-:Y:S01]  /*2130*/  IMAD.SHL.U32 R11, R0, 0x1000, RZ ;  /* 0x00001000000b7824 */ /* 0x000fe200078e00ff */
[----:B------:R-:W-:Y:S03]  /*2140*/  BSSY.RECONVERGENT B2, `(.L_x_92) ;  /* 0x0000018000027945 */ /* 0x000fe60003800200 */
[----:B------:R-:W-:Y:S01]  /*2150*/  VIADD R7, R6, UR6 ;  /* 0x0000000606077c36 */ /* 0x000fe20008000000 */
[----:B0-----:R-:W-:-:S06]  /*2160*/  USHF.L.U32 UR5, UR5, 0xc, URZ ;  /* 0x0000000c05057899 */ /* 0x001fcc00080006ff */
[----:B------:R-:W-:-:S04]  /*2170*/  VIADD R6, R11, UR5 ;  /* 0x000000050b067c36 */ /* 0x000fc80008000000 */
[C---:B------:R-:W-:Y:S02]  /*2180*/  IMAD.IADD R11, R7.reuse, 0x1, -R6 ;  /* 0x00000001070b7824 */ /* 0x040fe400078e0a06 */
[----:B-1----:R-:W-:Y:S01]  /*2190*/  IMAD R6, R10, UR4, RZ ;  /* 0x000000040a067c24 */ /* 0x002fe2000f8e02ff */
[C---:B------:R-:W-:Y:S02]  /*21a0*/  LOP3.LUT R10, R7.reuse, 0x300, RZ, 0xc0, !PT ;  /* 0x00000300070a7812 */ /* 0x040fe400078ec0ff */
[----:B------:R-:W-:Y:S01]  /*21b0*/  LEA.HI R7, R7, 0x1, RZ, 0x18 ;  /* 0x0000000107077811 */ /* 0x000fe200078fc0ff */
[----:B------:R-:W-:Y:S01]  /*21c0*/  IMAD R6, R6, -0x1000, R11 ;  /* 0xfffff00006067824 */ /* 0x000fe200078e020b */
[----:B------:R-:W-:Y:S01]  /*21d0*/  ISETP.NE.AND P0, PT, R10, 0x300, PT ;  /* 0x000003000a00780c */ /* 0x000fe20003f05270 */
[----:B------:R-:W-:-:S03]  /*21e0*/  IMAD.MOV.U32 R10, RZ, RZ, R4 ;  /* 0x000000ffff0a7224 */ /* 0x000fc600078e0004 */
[----:B------:R-:W-:-:S09]  /*21f0*/  ISETP.GE.U32.AND P1, PT, R6, 0x300, PT ;  /* 0x000003000600780c */ /* 0x000fd20003f26070 */
[----:B------:R-:W-:Y:S05]  /*2200*/  @!P0 BRA `(.L_x_93) ;  /* 0x00000000002c8947 */ /* 0x000fea0003800000 */
[----:B------:R-:W-:Y:S01]  /*2210*/  LOP3.LUT R7, R7, 0x3, RZ, 0xc0, !PT ;  /* 0x0000000307077812 */ /* 0x000fe200078ec0ff */
[----:B------:R-:W-:-:S04]  /*2220*/  IMAD.MOV.U32 R10, RZ, RZ, R4 ;  /* 0x000000ffff0a7224 */ /* 0x000fc800078e0004 */
[----:B------:R-:W-:-:S07]  /*2230*/  IMAD.MOV R11, RZ, RZ, -R7 ;  /* 0x000000ffff0b7224 */ /* 0x000fce00078e0a07 */
.L_x_94:
        /* <DEDUP_REMOVED lines=8> */
.L_x_93:
[----:B------:R-:W-:Y:S05]  /*22c0*/  BSYNC.RECONVERGENT B2 ;  /* 0x0000000000027941 */ /* 0x000fea0003800200 */
.L_x_92:
[----:B------:R-:W-:Y:S05]  /*22d0*/  @!P1 BRA `(.L_x_91) ;  /* 0x0000000000509947 */ /* 0x000fea0003800000 */
[C---:B------:R-:W-:Y:S02]  /*22e0*/  IMAD.IADD R9, R10.reuse, 0x1, R5 ;  /* 0x000000010a097824 */ /* 0x040fe400078e0205 */
[----:B------:R-:W-:-:S07]  /*22f0*/  VIADD R5, R10, 0x200 ;  /* 0x000002000a057836 */ /* 0x000fce0000000000 */
.L_x_95:
        /* <DEDUP_REMOVED lines=18> */
.L_x_91:
[----:B------:R-:W-:Y:S05]  /*2420*/  BSYNC.RECONVERGENT B1 ;  /* 0x0000000000017941 */ /* 0x000fea0003800200 */
.L_x_88:
        /* <DEDUP_REMOVED lines=24> */
.L_x_69:
[----:B------:R-:W-:Y:S05]  /*25b0*/  BSYNC.RECONVERGENT B0 ;  /* 0x0000000000007941 */ /* 0x000fea0003800200 */
.L_x_57:
[----:B------:R-:W-:Y:S05]  /*25c0*/  @P0 EXIT ;  /* 0x000000000000094d */ /* 0x000fea0003800000 */
[----:B0-----:R-:W0:Y:S02]  /*25d0*/  LDC.64 R4, c[0x0][0x388] ;  /* 0x0000e200ff047b82 */ /* 0x001e240000000a00 */
[----:B0-----:R-:W-:-:S05]  /*25e0*/  IMAD.WIDE.U32 R4, R0, 0x4, R4 ;  /* 0x0000000400047825 */ /* 0x001fca00078e0004 */
[----:B------:R-:W-:Y:S01]  /*25f0*/  STG.E desc[UR8][R4.64], R3 ;  /* 0x0000000304007986 */ /* 0x000fe2000c101908 */
[----:B------:R-:W-:Y:S05]  /*2600*/  EXIT ;  /* 0x000000000000794d */ /* 0x000fea0003800000 */
.L_x_96:
        /* <DEDUP_REMOVED lines=15> */
.L_x_148:


//--------------------- .text._ZN3cub18CUB_300001_SM_10006detail6reduce28DeviceReduceSingleTileKernelINS2_10policy_hubIijN4cuda3__47maximumIvEEE10Policy1000EPKiPijS8_iiNS5_3std3__410__identityEEEvT0_T1_T2_T3_T4_T6_ --------------------------
	.section	.text._ZN3cub18CUB_300001_SM_10006detail6reduce28DeviceReduceSingleTileKernelINS2_10policy_hubIijN4cuda3__47maximumIvEEE10Policy1000EPKiPijS8_iiNS5_3std3__410__identityEEEvT0_T1_T2_T3_T4_T6_,"ax",@progbits
	.align	128
        .global         _ZN3cub18CUB_300001_SM_10006detail6reduce28DeviceReduceSingleTileKernelINS2_10policy_hubIijN4cuda3__47maximumIvEEE10Policy1000EPKiPijS8_iiNS5_3std3__410__identityEEEvT0_T1_T2_T3_T4_T6_
        .type           _ZN3cub18CUB_300001_SM_10006detail6reduce28DeviceReduceSingleTileKernelINS2_10policy_hubIijN4cuda3__47maximumIvEEE10Policy1000EPKiPijS8_iiNS5_3std3__410__identityEEEvT0_T1_T2_T3_T4_T6_,@function
        .size           _ZN3cub18CUB_300001_SM_10006detail6reduce28DeviceReduceSingleTileKernelINS2_10policy_hubIijN4cuda3__47maximumIvEEE10Policy1000EPKiPijS8_iiNS5_3std3__410__identityEEEvT0_T1_T2_T3_T4_T6_,(.L_x_149 - _ZN3cub18CUB_300001_SM_10006detail6reduce28DeviceReduceSingleTileKernelINS2_10policy_hubIijN4cuda3__47maximumIvEEE10Policy1000EPKiPijS8_iiNS5_3std3__410__identityEEEvT0_T1_T2_T3_T4_T6_)
        .other          _ZN3cub18CUB_300001_SM_10006detail6reduce28DeviceReduceSingleTileKernelINS2_10policy_hubIijN4cuda3__47maximumIvEEE10Policy1000EPKiPijS8_iiNS5_3std3__410__identityEEEvT0_T1_T2_T3_T4_T6_,@"STO_CUDA_ENTRY STV_DEFAULT"
_ZN3cub18CUB_300001_SM_10006detail6reduce28DeviceReduceSingleTileKernelINS2_10policy_hubIijN4cuda3__47maximumIvEEE10Policy1000EPKiPijS8_iiNS5_3std3__410__identityEEEvT0_T1_T2_T3_T4_T6_:
.text._ZN3cub18CUB_300001_SM_10006detail6reduce28DeviceReduceSingleTileKernelINS2_10policy_hubIijN4cuda3__47maximumIvEEE10Policy1000EPKiPijS8_iiNS5_3std3__410__identityEEEvT0_T1_T2_T3_T4_T6_:
        /* <DEDUP_REMOVED lines=13> */
.L_x_97:
[----:B------:R-:W0:Y:S01]  /*00d0*/  LDCU UR4, c[0x0][0x380] ;  /* 0x00007000ff0477ac */ /* 0x000e220008000800 */
[----:B------:R-:W-:Y:S01]  /*00e0*/  BSSY.RECONVERGENT B0, `(.L_x_98) ;  /* 0x000029a000007945 */ /* 0x000fe20003800200 */
[----:B0-----:R-:W-:-:S09]  /*00f0*/  ULOP3.LUT UP0, URZ, UR4, 0xf, URZ, 0xc0, !UPT ;  /* 0x0000000f04ff7892 */ /* 0x001fd2000f80c0ff */
[----:B------:R-:W-:Y:S05]  /*0100*/  BRA.U UP0, `(.L_x_99) ;  /* 0x0000001500007547 */ /* 0x000fea000b800000 */
        /* <DEDUP_REMOVED lines=8> */
[----:B------:R-:W0:Y:S02]  /*0190*/  LDC.64 R4, c[0x0][0x380] ;  /* 0x0000e000ff047b82 */ /* 0x000e240000000a00 */
[----:B0-----:R-:W-:-:S05]  /*01a0*/  IMAD.WIDE.U32 R4, R0, 0x4, R4 ;  /* 0x0000000400047825 */ /* 0x001fca00078e0004 */
[----:B------:R0:W5:Y:S01]  /*01b0*/  LDG.E.CONSTANT R2, desc[UR6][R4.64] ;  /* 0x0000000604027981 */ /* 0x000162000c1e9900 */
[----:B------:R-:W-:-:S07]  /*01c0*/  VIADD R6, R0, 0x100 ;  /* 0x0000010000067836 */ /* 0x000fce0000000000 */
.L_x_102:
[----:B------:R-:W-:Y:S05]  /*01d0*/  BSYNC.RECONVERGENT B1 ;  /* 0x0000000000017941 */ /* 0x000fea0003800200 */
.L_x_101:
[----:B------:R-:W-:Y:S01]  /*01e0*/  ISETP.GE.U32.AND P0, PT, R6, R3, PT ;  /* 0x000000030600720c */ /* 0x000fe20003f06070 */
        /* <DEDUP_REMOVED lines=15> */
.L_x_107:
        /* <DEDUP_REMOVED lines=9> */
.L_x_106:
[----:B------:R-:W-:Y:S05]  /*0370*/  BSYNC.RECONVERGENT B2 ;  /* 0x0000000000027941 */ /* 0x000fea0003800200 */
.L_x_105:
[----:B------:R-:W-:Y:S05]  /*0380*/  @!P1 BRA `(.L_x_104) ;  /* 0x00000004001c9947 */ /* 0x000fea0003800000 */
[----:B------:R-:W0:Y:S01]  /*0390*/  LDC.64 R4, c[0x0][0x380] ;  /* 0x0000e000ff047b82 */ /* 0x000e220000000a00 */
[----:B------:R-:W-:Y:S01]  /*03a0*/  IMAD.IADD R7, R3, 0x1, -R6 ;  /* 0x0000000103077824 */ /* 0x000fe200078e0a06 */
[----:B------:R-:W-:Y:S01]  /*03b0*/  BSSY.RECONVERGENT B2, `(.L_x_108) ;  /* 0x0000025000027945 */ /* 0x000fe20003800200 */
[----:B------:R-:W-:-:S03]  /*03c0*/  PLOP3.LUT P0, PT, PT, PT, PT, 0x80, 0x8 ;  /* 0x000000000008781c */ /* 0x000fc60003f0f070 */
[----:B------:R-:W-:Y:S01]  /*03d0*/  ISETP.GT.AND P1, PT, R7, 0xc00, PT ;  /* 0x00000c000700780c */ /* 0x000fe20003f24270 */
[----:B0-----:R-:W-:-:S12]  /*03e0*/  IMAD.WIDE.U32 R4, R6, 0x4, R4 ;  /* 0x0000000406047825 */ /* 0x001fd800078e0004 */
[----:B------:R-:W-:Y:S05]  /*03f0*/  @!P1 BRA `(.L_x_109) ;  /* 0x0000000000809947 */ /* 0x000fea0003800000 */
[----:B------:R-:W-:Y:S01]  /*0400*/  PLOP3.LUT P0, PT, PT, PT, PT, 0x8, 0x80 ;  /* 0x000000000080781c */ /* 0x000fe20003f0e170 */
[----:B------:R-:W-:-:S12]  /*0410*/  VIADD R9, R3, 0xfffff400 ;  /* 0xfffff40003097836 */ /* 0x000fd80000000000 */
.L_x_110:
[----:B------:R-:W2:Y:S04]  /*0420*/  LDG.E.CONSTANT R13, desc[UR6][R4.64] ;  /* 0x00000006040d7981 */ /* 0x000ea8000c1e9900 */
[----:B------:R-:W2:Y:S04]  /*0430*/  LDG.E.CONSTANT R12, desc[UR6][R4.64+0x400] ;  /* 0x00040006040c7981 */ /* 0x000ea8000c1e9900 */
[----:B------:R-:W3:Y:S04]  /*0440*/  LDG.E.CONSTANT R15, desc[UR6][R4.64+0x800] ;  /* 0x00080006040f7981 */ /* 0x000ee8000c1e9900 */
[----:B------:R-:W3:Y:S04]  /*0450*/  LDG.E.CONSTANT R14, desc[UR6][R4.64+0xc00] ;  /* 0x000c0006040e7981 */ /* 0x000ee8000c1e9900 */
[----:B------:R-:W4:Y:S04]  /*0460*/  LDG.E.CONSTANT R17, desc[UR6][R4.64+0x1000] ;  /* 0x0010000604117981 */ /* 0x000f28000c1e9900 */
        /* <DEDUP_REMOVED lines=10> */
[----:B------:R0:W4:Y:S01]  /*0510*/  LDG.E.CONSTANT R7, desc[UR6][R4.64+0x3c00] ;  /* 0x003c000604077981 */ /* 0x000122000c1e9900 */
[----:B------:R-:W-:-:S05]  /*0520*/  VIADD R6, R6, 0x1000 ;  /* 0x0000100006067836 */ /* 0x000fca0000000000 */
[----:B------:R-:W-:Y:S02]  /*0530*/  ISETP.GE.AND P1, PT, R6, R9, PT ;  /* 0x000000090600720c */ /* 0x000fe40003f26270 */
[----:B--2--5:R-:W-:Y:S02]  /*0540*/  VIMNMX3 R12, R2, R13, R12, !PT ;  /* 0x0000000d020c720f */ /* 0x024fe4000780010c */
[----:B------:R-:W-:-:S05]  /*0550*/  IADD3 R13, P2, PT, R4, 0x4000, RZ ;  /* 0x00004000040d7810 */ /* 0x000fca0007f5e0ff */
[----:B0-----:R-:W-:Y:S01]  /*0560*/  IMAD.X R5, RZ, RZ, R5, P2 ;  /* 0x000000ffff057224 */ /* 0x001fe200010e0605 */
[----:B---3--:R-:W-:Y:S01]  /*0570*/  VIMNMX3 R12, R12, R15, R14, !PT ;  /* 0x0000000f0c0c720f */ /* 0x008fe2000780010e */
[----:B------:R-:W-:-:S03]  /*0580*/  IMAD.MOV.U32 R4, RZ, RZ, R13 ;  /* 0x000000ffff047224 */ /* 0x000fc600078e000d */
[----:B----4-:R-:W-:-:S04]  /*0590*/  VIMNMX3 R12, R12, R17, R16, !PT ;  /* 0x000000110c0c720f */ /* 0x010fc80007800110 */
[----:B------:R-:W-:-:S04]  /*05a0*/  VIMNMX3 R12, R12, R19, R18, !PT ;  /* 0x000000130c0c720f */ /* 0x000fc80007800112 */
[----:B------:R-:W-:-:S04]  /*05b0*/  VIMNMX3 R12, R12, R21, R20, !PT ;  /* 0x000000150c0c720f */ /* 0x000fc80007800114 */
[----:B------:R-:W-:-:S04]  /*05c0*/  VIMNMX3 R12, R12, R23, R22, !PT ;  /* 0x000000170c0c720f */ /* 0x000fc80007800116 */
[----:B------:R-:W-:-:S04]  /*05d0*/  VIMNMX3 R10, R12, R10, R11, !PT ;  /* 0x0000000a0c0a720f */ /* 0x000fc8000780010b */
[----:B------:R-:W-:Y:S01]  /*05e0*/  VIMNMX3 R2, R10, R8, R7, !PT ;  /* 0x000000080a02720f */ /* 0x000fe20007800107 */
[----:B------:R-:W-:Y:S06]  /*05f0*/  @!P1 BRA `(.L_x_110) ;  /* 0xfffffffc00889947 */ /* 0x000fec000383ffff */
.L_x_109:
[----:B------:R-:W-:Y:S05]  /*0600*/  BSYNC.RECONVERGENT B2 ;  /* 0x0000000000027941 */ /* 0x000fea0003800200 */
.L_x_108:
[----:B------:R-:W-:Y:S01]  /*0610*/  IMAD.IADD R7, R3, 0x1, -R6 ;  /* 0x0000000103077824 */ /* 0x000fe200078e0a06 */
[----:B------:R-:W-:Y:S04]  /*0620*/  BSSY.RECONVERGENT B2, `(.L_x_111) ;  /* 0x0000015000027945 */ /* 0x000fe80003800200 */
[----:B------:R-:W-:-:S13]  /*0630*/  ISETP.GT.AND P1, PT, R7, 0x400, PT ;  /* 0x000004000700780c */ /* 0x000fda0003f24270 */
[----:B------:R-:W-:Y:S05]  /*0640*/  @!P1 BRA `(.L_x_112) ;  /* 0x0000000000489947 */ /* 0x000fea0003800000 */
[----:B------:R-:W2:Y:S04]  /*0650*/  LDG.E.CONSTANT R7, desc[UR6][R4.64] ;  /* 0x0000000604077981 */ /* 0x000ea8000c1e9900 */
[----:B------:R-:W2:Y:S04]  /*0660*/  LDG.E.CONSTANT R8, desc[UR6][R4.64+0x400] ;  /* 0x0004000604087981 */ /* 0x000ea8000c1e9900 */
[----:B------:R-:W3:Y:S04]  /*0670*/  LDG.E.CONSTANT R10, desc[UR6][R4.64+0x800] ;  /* 0x00080006040a7981 */ /* 0x000ee8000c1e9900 */
[----:B------:R-:W3:Y:S04]  /*0680*/  LDG.E.CONSTANT R9, desc[UR6][R4.64+0xc00] ;  /* 0x000c000604097981 */ /* 0x000ee8000c1e9900 */
[----:B------:R-:W4:Y:S04]  /*0690*/  LDG.E.CONSTANT R12, desc[UR6][R4.64+0x1000] ;  /* 0x00100006040c7981 */ /* 0x000f28000c1e9900 */
[----:B------:R-:W4:Y:S04]  /*06a0*/  LDG.E.CONSTANT R11, desc[UR6][R4.64+0x1400] ;  /* 0x00140006040b7981 */ /* 0x000f28000c1e9900 */
[----:B------:R-:W4:Y:S04]  /*06b0*/  LDG.E.CONSTANT R14, desc[UR6][R4.64+0x1800] ;  /* 0x00180006040e7981 */ /* 0x000f28000c1e9900 */
[----:B------:R0:W4:Y:S01]  /*06c0*/  LDG.E.CONSTANT R13, desc[UR6][R4.64+0x1c00] ;  /* 0x001c0006040d7981 */ /* 0x000122000c1e9900 */
[----:B------:R-:W-:Y:S01]  /*06d0*/  PLOP3.LUT P0, PT, PT, PT, PT, 0x8, 0x80 ;  /* 0x000000000080781c */ /* 0x000fe20003f0e170 */
[----:B------:R-:W-:Y:S01]  /*06e0*/  VIADD R6, R6, 0x800 ;  /* 0x0000080006067836 */ /* 0x000fe20000000000 */
[----:B--2--5:R-:W-:-:S02]  /*06f0*/  VIMNMX3 R7, R2, R7, R8, !PT ;  /* 0x000000070207720f */ /* 0x024fc40007800108 */
[----:B------:R-:W-:-:S05]  /*0700*/  IADD3 R8, P1, PT, R4, 0x2000, RZ ;  /* 0x0000200004087810 */ /* 0x000fca0007f3e0ff */
[----:B0-----:R-:W-:Y:S01]  /*0710*/  IMAD.MOV.U32 R4, RZ, RZ, R8 ;  /* 0x000000ffff047224 */ /* 0x001fe200078e0008 */
[----:B---3--:R-:W-:Y:S01]  /*0720*/  VIMNMX3 R7, R7, R10, R9, !PT ;  /* 0x0000000a0707720f */ /* 0x008fe20007800109 */
[----:B------:R-:W-:-:S04]  /*0730*/  IMAD.X R9, RZ, RZ, R5, P1 ;  /* 0x000000ffff097224 */ /* 0x000fc800008e0605 */
[----:B------:R-:W-:Y:S01]  /*0740*/  IMAD.MOV.U32 R5, RZ, RZ, R9 ;  /* 0x000000ffff057224 */ /* 0x000fe200078e0009 */
[----:B----4-:R-:W-:-:S04]  /*0750*/  VIMNMX3 R7, R7, R12, R11, !PT ;  /* 0x0000000c0707720f */ /* 0x010fc8000780010b */
[----:B------:R-:W-:-:S07]  /*0760*/  VIMNMX3 R2, R7, R14, R13, !PT ;  /* 0x0000000e0702720f */ /* 0x000fce000780010d */
.L_x_112:
[----:B------:R-:W-:Y:S05]  /*0770*/  BSYNC.RECONVERGENT B2 ;  /* 0x0000000000027941 */ /* 0x000fea0003800200 */
.L_x_111:
[----:B------:R-:W-:-:S13]  /*0780*/  ISETP.LT.OR P0, PT, R6, R3, P0 ;  /* 0x000000030600720c */ /* 0x000fda0000701670 */
[----:B------:R-:W-:Y:S05]  /*0790*/  @!P0 BRA `(.L_x_104) ;  /* 0x0000000000188947 */ /* 0x000fea0003800000 */
[----:B------:R-:W2:Y:S04]  /*07a0*/  LDG.E.CONSTANT R7, desc[UR6][R4.64] ;  /* 0x0000000604077981 */ /* 0x000ea8000c1e9900 */
[----:B------:R-:W2:Y:S04]  /*07b0*/  LDG.E.CONSTANT R6, desc[UR6][R4.64+0x400] ;  /* 0x0004000604067981 */ /* 0x000ea8000c1e9900 */
[----:B------:R-:W3:Y:S04]  /*07c0*/  LDG.E.CONSTANT R9, desc[UR6][R4.64+0x800] ;  /* 0x0008000604097981 */ /* 0x000ee8000c1e9900 */
[----:B------:R-:W3:Y:S01]  /*07d0*/  LDG.E.CONSTANT R8, desc[UR6][R4.64+0xc00] ;  /* 0x000c000604087981 */ /* 0x000ee2000c1e9900 */
[----:B--2--5:R-:W-:-:S04]  /*07e0*/  VIMNMX3 R2, R2, R7, R6, !PT ;  /* 0x000000070202720f */ /* 0x024fc80007800106 */
[----:B---3--:R-:W-:-:S07]  /*07f0*/  VIMNMX3 R2, R2, R9, R8, !PT ;  /* 0x000000090202720f */ /* 0x008fce0007800108 */
.L_x_104:
[----:B------:R-:W-:Y:S05]  /*0800*/  BSYNC.RECONVERGENT B1 ;  /* 0x0000000000017941 */ /* 0x000fea0003800200 */
.L_x_103:
[----:B------:R-:W-:Y:S01]  /*0810*/  ISETP.GE.U32.AND P0, PT, R3, 0x100, PT ;  /* 0x000001000300780c */ /* 0x000fe20003f06070 */
        /* <DEDUP_REMOVED lines=27> */
.L_x_113:
[----:B------:R-:W1:Y:S01]  /*09d0*/  S2R R9, SR_LANEID ;  /* 0x0000000000097919 */ /* 0x000e620000000000 */
[----:B------:R-:W-:-:S05]  /*09e0*/  LOP3.LUT R2, R0, 0x3e0, RZ, 0xc0, !PT ;  /* 0x000003e000027812 */ /* 0x000fca00078ec0ff */
[----:B0-----:R-:W-:Y:S01]  /*09f0*/  VIADD R4, R2, 0x20 ;  /* 0x0000002002047836 */ /* 0x001fe20000000000 */
[----:B------:R-:W-:-:S04]  /*0a00*/  LOP3.LUT R2, RZ, R2, RZ, 0x33, !PT ;  /* 0x00000002ff027212 */ /* 0x000fc800078e33ff */
[----:B------:R-:W-:Y:S01]  /*0a10*/  ISETP.GT.U32.AND P0, PT, R4, R3, PT ;  /* 0x000000030400720c */ /* 0x000fe20003f04070 */
[----:B------:R-:W-:-:S05]  /*0a20*/  IMAD.IADD R2, R2, 0x1, R3 ;  /* 0x0000000102027824 */ /* 0x000fca00078e0203 */
[----:B------:R-:W-:-:S05]  /*0a30*/  SEL R2, R2, 0x1f, P0 ;  /* 0x0000001f02027807 */ /* 0x000fca0000000000 */
[----:B------:R-:W0:Y:S01]  /*0a40*/  SHFL.DOWN PT, R4, R7, 0x1, R2 ;  /* 0x0820000007047989 */ /* 0x000e2200000e0002 */
[C---:B-1----:R-:W-:Y:S01]  /*0a50*/  ISETP.GE.AND P0, PT, R9.reuse, R2, PT ;  /* 0x000000020900720c */ /* 0x042fe20003f06270 */
[C---:B------:R-:W-:Y:S01]  /*0a60*/  VIADD R5, R9.reuse, 0x2 ;  /* 0x0000000209057836 */ /* 0x040fe20000000000 */
[----:B------:R-:W-:-:S11]  /*0a70*/  ISETP.NE.AND P1, PT, R9, RZ, PT ;  /* 0x000000ff0900720c */ /* 0x000fd60003f25270 */
[----:B0-----:R-:W-:Y:S02]  /*0a80*/  @!P0 VIMNMX R7, PT, PT, R4, R7, !PT ;  /* 0x0000000704078248 */ /* 0x001fe40007fe0100 */
[----:B------:R-:W0:Y:S01]  /*0a90*/  @!P1 S2R R11, SR_CgaCtaId ;  /* 0x00000000000b9919 */ /* 0x000e220000008800 */
[----:B------:R-:W-:Y:S01]  /*0aa0*/  ISETP.GT.AND P0, PT, R5, R2, PT ;  /* 0x000000020500720c */ /* 0x000fe20003f04270 */
[----:B------:R-:W-:Y:S01]  /*0ab0*/  VIADD R5, R9, 0x4 ;  /* 0x0000000409057836 */ /* 0x000fe20000000000 */
[----:B------:R-:W-:Y:S01]  /*0ac0*/  @!P1 MOV R6, 0x400 ;  /* 0x0000040000069802 */ /* 0x000fe20000000f00 */
[----:B------:R-:W1:Y:S10]  /*0ad0*/  SHFL.DOWN PT, R4, R7, 0x2, R2 ;  /* 0x0840000007047989 */ /* 0x000e7400000e0002 */
        /* <DEDUP_REMOVED lines=29> */
[----:B------:R-:W2:Y:S04]  /*0cb0*/  LDS.128 R8, [UR4+0x10] ;  /* 0x00001004ff087984 */ /* 0x000ea80008000c00 */
[----:B0-----:R-:W0:Y:S01]  /*0cc0*/  LDS.64 R6, [UR4+0x20] ;  /* 0x00002004ff067984 */ /* 0x001e220008000a00 */
[----:B-1----:R-:W-:Y:S02]  /*0cd0*/  @P2 VIMNMX R5, PT, PT, R5, R0, !PT ;  /* 0x0000000005052248 */ /* 0x002fe40007fe0100 */
[----:B------:R-:W-:-:S02]  /*0ce0*/  ISETP.GT.U32.AND P2, PT, R3, 0xa0, PT ;  /* 0x000000a00300780c */ /* 0x000fc40003f44070 */
[----:B--2---:R-:W-:Y:S02]  /*0cf0*/  @P4 VIMNMX R5, PT, PT, R5, R8, !PT ;  /* 0x0000000805054248 */ /* 0x004fe40007fe0100 */
[----:B------:R-:W-:Y:S02]  /*0d00*/  ISETP.GT.U32.AND P4, PT, R3, 0xc0, PT ;  /* 0x000000c00300780c */ /* 0x000fe40003f84070 */
[----:B------:R-:W-:Y:S02]  /*0d10*/  @P3 VIMNMX R5, PT, PT, R5, R9, !PT ;  /* 0x0000000905053248 */ /* 0x000fe40007fe0100 */
[----:B------:R-:W-:Y:S02]  /*0d20*/  ISETP.GT.U32.AND P3, PT, R3, 0xe0, PT ;  /* 0x000000e00300780c */ /* 0x000fe40003f64070 */
[----:B------:R-:W-:-:S04]  /*0d30*/  @P1 VIMNMX R5, PT, PT, R5, R10, !PT ;  /* 0x0000000a05051248 */ /* 0x000fc80007fe0100 */
[----:B------:R-:W-:-:S04]  /*0d40*/  @P2 VIMNMX R5, PT, PT, R5, R11, !PT ;  /* 0x0000000b05052248 */ /* 0x000fc80007fe0100 */
[----:B0-----:R-:W-:-:S04]  /*0d50*/  @P4 VIMNMX R5, PT, PT, R5, R6, !PT ;  /* 0x0000000605054248 */ /* 0x001fc80007fe0100 */
[----:B------:R-:W-:Y:S01]  /*0d60*/  @P3 VIMNMX R5, PT, PT, R5, R7, !PT ;  /* 0x0000000705053248 */ /* 0x000fe20007fe0100 */
[----:B------:R-:W-:Y:S06]  /*0d70*/  BRA `(.L_x_114) ;  /* 0x0000001c00407947 */ /* 0x000fec0003800000 */
.L_x_100:
[----:B------:R-:W0:Y:S01]  /*0d80*/  S2R R0, SR_TID.X ;  /* 0x0000000000007919 */ /* 0x000e220000002100 */
[----:B------:R-:W1:Y:S02]  /*0d90*/  LDCU.64 UR4, c[0x0][0x380] ;  /* 0x00007000ff0477ac */ /* 0x000e640008000a00 */
[----:B-1----:R-:W-:Y:S02]  /*0da0*/  IMAD.U32 R22, RZ, RZ, UR4 ;  /* 0x00000004ff167e24 */ /* 0x002fe4000f8e00ff */
[----:B------:R-:W-:Y:S02]  /*0db0*/  IMAD.U32 R23, RZ, RZ, UR5 ;  /* 0x00000005ff177e24 */ /* 0x000fe4000f8e00ff */
[----:B0-----:R-:W-:-:S04]  /*0dc0*/  IMAD.SHL.U32 R2, R0, 0x4, RZ ;  /* 0x0000000400027824 */ /* 0x001fc800078e00ff */
[----:B------:R-:W-:-:S05]  /*0dd0*/  IMAD.WIDE.U32 R24, R2, 0x4, R22 ;  /* 0x0000000402187825 */ /* 0x000fca00078e0016 */
[----:B------:R-:W2:Y:S04]  /*0de0*/  LDG.E.128.CONSTANT R4, desc[UR6][R24.64] ;  /* 0x0000000618047981 */ /* 0x000ea8000c1e9d00 */
[----:B------:R-:W3:Y:S04]  /*0df0*/  LDG.E.128.CONSTANT R8, desc[UR6][R24.64+0x1000] ;  /* 0x0010000618087981 */ /* 0x000ee8000c1e9d00 */
[----:B------:R-:W4:Y:S04]  /*0e00*/  LDG.E.128.CONSTANT R12, desc[UR6][R24.64+0x2000] ;  /* 0x00200006180c7981 */ /* 0x000f28000c1e9d00 */
[----:B------:R-:W5:Y:S01]  /*0e10*/  LDG.E.128.CONSTANT R16, desc[UR6][R24.64+0x3000] ;  /* 0x0030000618107981 */ /* 0x000f62000c1e9d00 */
[----:B------:R-:W-:Y:S01]  /*0e20*/  VIADD R20, R3, 0xfffff000 ;  /* 0xfffff00003147836 */ /* 0x000fe20000000000 */
[----:B------:R-:W-:-:S04]  /*0e30*/  UMOV UR4, 0x1000 ;  /* 0x0000100000047882 */ /* 0x000fc80000000000 */
[----:B------:R-:W-:Y:S02]  /*0e40*/  ISETP.GE.U32.AND P0, PT, R20, 0x1000, PT ;  /* 0x000010001400780c */ /* 0x000fe40003f06070 */
[----:B--2---:R-:W-:Y:S02]  /*0e50*/  VIMNMX3 R4, R4, R5, R6, !PT ;  /* 0x000000050404720f */ /* 0x004fe40007800106 */
[----:B---3--:R-:W-:Y:S02]  /*0e60*/  VIMNMX3 R7, R7, R8, R9, !PT ;  /* 0x000000080707720f */ /* 0x008fe40007800109 */
[----:B----4-:R-:W-:Y:S02]  /*0e70*/  VIMNMX3 R10, R10, R11, R12, !PT ;  /* 0x0000000b0a0a720f */ /* 0x010fe4000780010c */
[----:B------:R-:W-:Y:S02]  /*0e80*/  VIMNMX3 R13, R13, R14, R15, !PT ;  /* 0x0000000e0d0d720f */ /* 0x000fe4000780010f */
[----:B-----5:R-:W-:-:S02]  /*0e90*/  VIMNMX3 R18, R16, R17, R18, !PT ;  /* 0x000000111012720f */ /* 0x020fc40007800112 */
[----:B------:R-:W-:Y:S02]  /*0ea0*/  VIMNMX3 R4, R4, R7, R10, !PT ;  /* 0x000000070404720f */ /* 0x000fe4000780010a */
[----:B------:R-:W-:-:S04]  /*0eb0*/  VIMNMX3 R13, R13, R18, R19, !PT ;  /* 0x000000120d0d720f */ /* 0x000fc80007800113 */
[----:B------:R-:W-:Y:S01]  /*0ec0*/  VIMNMX R21, PT, PT, R4, R13, !PT ;  /* 0x0000000d04157248 */ /* 0x000fe20007fe0100 */
[----:B------:R-:W-:Y:S06]  /*0ed0*/  @!P0 BRA `(.L_x_115) ;  /* 0x0000000000608947 */ /* 0x000fec0003800000 */
[----:B------:R-:W0:Y:S01]  /*0ee0*/  LDC R3, c[0x0][0x390] ;  /* 0x0000e400ff037b82 */ /* 0x000e220000000800 */
[----:B------:R-:W-:-:S07]  /*0ef0*/  UMOV UR4, 0x1000 ;  /* 0x0000100000047882 */ /* 0x000fce0000000000 */
[----:B------:R-:W1:Y:S02]  /*0f00*/  LDC.64 R22, c[0x0][0x380] ;  /* 0x0000e000ff167b82 */ /* 0x000e640000000a00 */
.L_x_117:
[----:B------:R-:W-:-:S04]  /*0f10*/  VIADD R25, R2, UR4 ;  /* 0x0000000402197c36 */ /* 0x000fc80008000000 */
[----:B-1----:R-:W-:-:S05]  /*0f20*/  IMAD.WIDE.U32 R24, R25, 0x4, R22 ;  /* 0x0000000419187825 */ /* 0x002fca00078e0016 */
[----:B------:R-:W2:Y:S04]  /*0f30*/  LDG.E.128.CONSTANT R4, desc[UR6][R24.64] ;  /* 0x0000000618047981 */ /* 0x000ea8000c1e9d00 */
[----:B------:R-:W3:Y:S04]  /*0f40*/  LDG.E.128.CONSTANT R8, desc[UR6][R24.64+0x1000] ;  /* 0x0010000618087981 */ /* 0x000ee8000c1e9d00 */
[----:B------:R-:W4:Y:S04]  /*0f50*/  LDG.E.128.CONSTANT R12, desc[UR6][R24.64+0x2000] ;  /* 0x00200006180c7981 */ /* 0x000f28000c1e9d00 */
[----:B------:R-:W5:Y:S01]  /*0f60*/  LDG.E.128.CONSTANT R16, desc[UR6][R24.64+0x3000] ;  /* 0x0030000618107981 */ /* 0x000f62000c1e9d00 */
[----:B--2---:R-:W-:Y:S01]  /*0f70*/  VIMNMX3 R4, R21, R4, R5, !PT ;  /* 0x000000041504720f */ /* 0x004fe20007800105 */
[----:B0-----:R-:W-:Y:S01]  /*0f80*/  VIADD R5, R3, -UR4 ;  /* 0x8000000403057c36 */ /* 0x001fe20008000000 */
[----:B---3--:R-:W-:-:S04]  /*0f90*/  VIMNMX3 R7, R6, R7, R8, !PT ;  /* 0x000000070607720f */ /* 0x008fc80007800108 */
[----:B------:R-:W-:Y:S02]  /*0fa0*/  ISETP.GE.U32.AND P0, PT, R5, 0x1000, PT ;  /* 0x000010000500780c */ /* 0x000fe40003f06070 */
        /* <DEDUP_REMOVED lines=8> */
[----:B------:R-:W-:-:S06]  /*1030*/  UIADD3 UR4, UPT, UPT, UR4, 0x1000, URZ ;  /* 0x0000100004047890 */ /* 0x000fcc000fffe0ff */
[----:B------:R-:W-:-:S13]  /*1040*/  ISETP.LT.U32.AND P0, PT, R20, UR4, PT ;  /* 0x0000000414007c0c */ /* 0x000fda000bf01070 */
[----:B------:R-:W-:Y:S05]  /*1050*/  @!P0 BRA `(.L_x_117) ;  /* 0xfffffffc00ac8947 */ /* 0x000fea000383ffff */
.L_x_115:
[----:B------:R-:W-:-:S13]  /*1060*/  ISETP.LE.U32.AND P0, PT, R3, UR4, PT ;  /* 0x0000000403007c0c */ /* 0x000fda000bf03070 */
[----:B------:R-:W-:Y:S05]  /*1070*/  @P0 BRA `(.L_x_116) ;  /* 0x0000000000c00947 */ /* 0x000fea0003800000 */
[----:B------:R-:W-:Y:S01]  /*1080*/  VIADD R5, R3, -UR4 ;  /* 0x8000000403057c36 */ /* 0x000fe20008000000 */
[----:B------:R-:W-:Y:S04]  /*1090*/  BSSY.RECONVERGENT B1, `(.L_x_116) ;  /* 0x000002e000017945 */ /* 0x000fe80003800200 */
[----:B------:R-:W-:-:S13]  /*10a0*/  ISETP.GE.AND P0, PT, R0, R5, PT ;  /* 0x000000050000720c */ /* 0x000fda0003f06270 */
[----:B------:R-:W-:Y:S05]  /*10b0*/  @P0 BRA `(.L_x_118) ;  /* 0x0000000000ac0947 */ /* 0x000fea0003800000 */
[----:B------:R-:W-:Y:S01]  /*10c0*/  LOP3.LUT R2, RZ, R0, RZ, 0x33, !PT ;  /* 0x00000000ff027212 */ /* 0x000fe200078e33ff */
[----:B------:R-:W-:Y:S01]  /*10d0*/  BSSY.RECONVERGENT B2, `(.L_x_119) ;  /* 0x0000014000027945 */ /* 0x000fe20003800200 */
[----:B------:R-:W-:Y:S02]  /*10e0*/  IMAD.MOV.U32 R4, RZ, RZ, R0 ;  /* 0x000000ffff047224 */ /* 0x000fe400078e0000 */
[----:B------:R-:W-:-:S04]  /*10f0*/  IADD3 R2, PT, PT, R3, -UR4, R2 ;  /* 0x8000000403027c10 */ /* 0x000fc8000fffe002 */
[C---:B------:R-:W-:Y:S02]  /*1100*/  LOP3.LUT R3, R2.reuse, 0x300, RZ, 0xc0, !PT ;  /* 0x0000030002037812 */ /* 0x040fe400078ec0ff */
[----:B------:R-:W-:Y:S02]  /*1110*/  ISETP.GE.U32.AND P1, PT, R2, 0x300, PT ;  /* 0x000003000200780c */ /* 0x000fe40003f26070 */
[----:B------:R-:W-:-:S13]  /*1120*/  ISETP.NE.AND P0, PT, R3, 0x300, PT ;  /* 0x000003000300780c */ /* 0x000fda0003f05270 */
[----:B------:R-:W-:Y:S05]  /*1130*/  @!P0 BRA `(.L_x_120) ;  /* 0x0000000000348947 */ /* 0x000fea0003800000 */
[----:B------:R-:W-:Y:S01]  /*1140*/  LEA.HI R2, R2, 0x1, RZ, 0x18 ;  /* 0x0000000102027811 */ /* 0x000fe200078fc0ff */
[----:B------:R-:W-:Y:S02]  /*1150*/  VIADD R7, R0, UR4 ;  /* 0x0000000400077c36 */ /* 0x000fe40008000000 */
[----:B------:R-:W-:Y:S01]  /*1160*/  IMAD.MOV.U32 R4, RZ, RZ, R0 ;  /* 0x000000ffff047224 */ /* 0x000fe200078e0000 */
[----:B------:R-:W-:-:S05]  /*1170*/  LOP3.LUT R2, R2, 0x3, RZ, 0xc0, !PT ;  /* 0x0000000302027812 */ /* 0x000fca00078ec0ff */
[----:B------:R-:W-:-:S07]  /*1180*/  IMAD.MOV R6, RZ, RZ, -R2 ;  /* 0x000000ffff067224 */ /* 0x000fce00078e0a02 */
.L_x_121:
        /* <DEDUP_REMOVED lines=8> */
.L_x_120:
[----:B------:R-:W-:Y:S05]  /*1210*/  BSYNC.RECONVERGENT B2 ;  /* 0x0000000000027941 */ /* 0x000fea0003800200 */
.L_x_119:
[----:B------:R-:W-:Y:S05]  /*1220*/  @!P1 BRA `(.L_x_118) ;  /* 0x0000000000509947 */ /* 0x000fea0003800000 */
[C---:B------:R-:W-:Y:S02]  /*1230*/  VIADD R12, R4.reuse, 0x200 ;  /* 0x00000200040c7836 */ /* 0x040fe40000000000 */
[----:B------:R-:W-:-:S07]  /*1240*/  VIADD R13, R4, UR4 ;  /* 0x00000004040d7c36 */ /* 0x000fce0008000000 */
.L_x_122:
        /* <DEDUP_REMOVED lines=18> */
.L_x_118:
[----:B------:R-:W-:Y:S05]  /*1370*/  BSYNC.RECONVERGENT B1 ;  /* 0x0000000000017941 */ /* 0x000fea0003800200 */
.L_x_116:
        /* <DEDUP_REMOVED lines=25> */
.L_x_99:
        /* <DEDUP_REMOVED lines=12> */
.L_x_125:
[----:B------:R-:W-:Y:S05]  /*15d0*/  BSYNC.RECONVERGENT B1 ;  /* 0x0000000000017941 */ /* 0x000fea0003800200 */
.L_x_124:
        /* <DEDUP_REMOVED lines=16> */
.L_x_130:
        /* <DEDUP_REMOVED lines=9> */
.L_x_129:
[----:B------:R-:W-:Y:S05]  /*1770*/  BSYNC.RECONVERGENT B2 ;  /* 0x0000000000027941 */ /* 0x000fea0003800200 */
.L_x_128:
        /* <DEDUP_REMOVED lines=10> */
.L_x_133:
        /* <DEDUP_REMOVED lines=30> */
.L_x_132:
[----:B------:R-:W-:Y:S05]  /*1a00*/  BSYNC.RECONVERGENT B2 ;  /* 0x0000000000027941 */ /* 0x000fea0003800200 */
.L_x_131:
        /* <DEDUP_REMOVED lines=22> */
.L_x_135:
[----:B------:R-:W-:Y:S05]  /*1b70*/  BSYNC.RECONVERGENT B2 ;  /* 0x0000000000027941 */ /* 0x000fea0003800200 */
.L_x_134:
        /* <DEDUP_REMOVED lines=8> */
.L_x_127:
[----:B------:R-:W-:Y:S05]  /*1c00*/  BSYNC.RECONVERGENT B1 ;  /* 0x0000000000017941 */ /* 0x000fea0003800200 */
.L_x_126:
        /* <DEDUP_REMOVED lines=28> */
.L_x_136:
[----:B0-----:R-:W0:Y:S01]  /*1dd0*/  S2R R4, SR_LANEID ;  /* 0x0000000000047919 */ /* 0x001e220000000000 */
[----:B------:R-:W-:-:S05]  /*1de0*/  LOP3.LUT R2, R0, 0x3e0, RZ, 0xc0, !PT ;  /* 0x000003e000027812 */ /* 0x000fca00078ec0ff */
[----:B------:R-:W-:Y:S01]  /*1df0*/  VIADD R6, R2, 0x20 ;  /* 0x0000002002067836 */ /* 0x000fe20000000000 */
[----:B------:R-:W-:-:S04]  /*1e00*/  LOP3.LUT R2, RZ, R2, RZ, 0x33, !PT ;  /* 0x00000002ff027212 */ /* 0x000fc800078e33ff */
[----:B------:R-:W-:Y:S01]  /*1e10*/  ISETP.GT.U32.AND P0, PT, R6, R3, PT ;  /* 0x000000030600720c */ /* 0x000fe20003f04070 */
[----:B------:R-:W-:-:S05]  /*1e20*/  IMAD.IADD R2, R2, 0x1, R3 ;  /* 0x0000000102027824 */ /* 0x000fca00078e0203 */
[----:B------:R-:W-:-:S05]  /*1e30*/  SEL R6, R2, 0x1f, P0 ;  /* 0x0000001f02067807 */ /* 0x000fca0000000000 */
[----:B------:R-:W1:Y:S01]  /*1e40*/  SHFL.DOWN PT, R2, R7, 0x1, R6 ;  /* 0x0820000007027989 */ /* 0x000e6200000e0006 */
[C---:B0-----:R-:W-:Y:S01]  /*1e50*/  ISETP.GE.AND P0, PT, R4.reuse, R6, PT ;  /* 0x000000060400720c */ /* 0x041fe20003f06270 */
[C---:B------:R-:W-:Y:S01]  /*1e60*/  VIADD R5, R4.reuse, 0x2 ;  /* 0x0000000204057836 */ /* 0x040fe20000000000 */
[----:B------:R-:W-:-:S11]  /*1e70*/  ISETP.NE.AND P1, PT, R4, RZ, PT ;  /* 0x000000ff0400720c */ /* 0x000fd60003f25270 */
[----:B-1----:R-:W-:Y:S02]  /*1e80*/  @!P0 VIMNMX R7, PT, PT, R2, R7, !PT ;  /* 0x0000000702078248 */ /* 0x002fe40007fe0100 */
[----:B------:R-:W0:Y:S01]  /*1e90*/  @!P1 S2R R8, SR_CgaCtaId ;  /* 0x0000000000089919 */ /* 0x000e220000008800 */
[----:B------:R-:W-:Y:S01]  /*1ea0*/  ISETP.GT.AND P0, PT, R5, R6, PT ;  /* 0x000000060500720c */ /* 0x000fe20003f04270 */
[----:B------:R-:W-:Y:S01]  /*1eb0*/  VIADD R5, R4, 0x4 ;  /* 0x0000000404057836 */ /* 0x000fe20000000000 */
[----:B------:R-:W1:Y:S11]  /*1ec0*/  SHFL.DOWN PT, R2, R7, 0x2, R6 ;  /* 0x0840000007027989 */ /* 0x000e7600000e0006 */
        /* <DEDUP_REMOVED lines=29> */
[----:B------:R-:W1:Y:S04]  /*20a0*/  LDS R0, [UR4+0xc] ;  /* 0x00000c04ff007984 */ /* 0x000e680008000800 */
[----:B------:R-:W0:Y:S04]  /*20b0*/  LDS.128 R8, [UR4+0x10] ;  /* 0x00001004ff087984 */ /* 0x000e280008000c00 */
[----:B------:R-:W2:Y:S01]  /*20c0*/  LDS.64 R6, [UR4+0x20] ;  /* 0x00002004ff067984 */ /* 0x000ea20008000a00 */
[----:B-1----:R-:W-:Y:S02]  /*20d0*/  @P2 VIMNMX R5, PT, PT, R5, R0, !PT ;  /* 0x0000000005052248 */ /* 0x002fe40007fe0100 */
[----:B------:R-:W-:-:S02]  /*20e0*/  ISETP.GT.U32.AND P2, PT, R3, 0xa0, PT ;  /* 0x000000a00300780c */ /* 0x000fc40003f44070 */
[----:B0-----:R-:W-:Y:S02]  /*20f0*/  @P4 VIMNMX R5, PT, PT, R5, R8, !PT ;  /* 0x0000000805054248 */ /* 0x001fe40007fe0100 */
        /* <DEDUP_REMOVED lines=8> */
.L_x_123:
[----:B------:R-:W0:Y:S01]  /*2180*/  S2R R11, SR_TID.X ;  /* 0x00000000000b7919 */ /* 0x000e220000002100 */
[----:B------:R-:W1:Y:S02]  /*2190*/  LDCU.64 UR4, c[0x0][0x380] ;  /* 0x00007000ff0477ac */ /* 0x000e640008000a00 */
[----:B-1----:R-:W-:Y:S02]  /*21a0*/  IMAD.U32 R6, RZ, RZ, UR4 ;  /* 0x00000004ff067e24 */ /* 0x002fe4000f8e00ff */
[----:B------:R-:W-:Y:S02]  /*21b0*/  IMAD.U32 R7, RZ, RZ, UR5 ;  /* 0x00000005ff077e24 */ /* 0x000fe4000f8e00ff */
        /* <DEDUP_REMOVED lines=18> */
[----:B------:R-:W-:-:S05]  /*22e0*/  VIADD R2, R3, 0xfffff000 ;  /* 0xfffff00003027836 */ /* 0x000fca0000000000 */
[----:B------:R-:W-:Y:S02]  /*22f0*/  ISETP.GE.U32.AND P0, PT, R2, 0x1000, PT ;  /* 0x000010000200780c */ /* 0x000fe40003f06070 */
[----:B---3--:R-:W-:Y:S02]  /*2300*/  VIMNMX3 R0, R22, R0, R9, !PT ;  /* 0x000000001600720f */ /* 0x008fe40007800109 */
[----:B----4-:R-:W-:-:S04]  /*2310*/  VIMNMX3 R10, R10, R15, R12, !PT ;  /* 0x0000000f0a0a720f */ /* 0x010fc8000780010c */
[----:B------:R-:W-:Y:S02]  /*2320*/  VIMNMX3 R0, R0, R13, R10, !PT ;  /* 0x0000000d0000720f */ /* 0x000fe4000780010a */
[----:B-----5:R-:W-:Y:S01]  /*2330*/  VIMNMX3 R14, R14, R17, R16, !PT ;  /* 0x000000110e0e720f */ /* 0x020fe20007800110 */
[----:B------:R-:W-:Y:S01]  /*2340*/  IMAD.MOV.U32 R10, RZ, RZ, 0x1000 ;  /* 0x00001000ff0a7424 */ /* 0x000fe200078e00ff */
[----:B------:R-:W-:-:S04]  /*2350*/  VIMNMX3 R18, R18, R19, R20, !PT ;  /* 0x000000131212720f */ /* 0x000fc80007800114 */
[----:B------:R-:W-:-:S04]  /*2360*/  VIMNMX3 R21, R14, R18, R21, !PT ;  /* 0x000000120e15720f */ /* 0x000fc80007800115 */
[----:B------:R-:W-:Y:S01]  /*2370*/  VIMNMX R24, PT, PT, R0, R21, !PT ;  /* 0x0000001500187248 */ /* 0x000fe20007fe0100 */
[----:B------:R-:W-:Y:S06]  /*2380*/  @!P0 BRA `(.L_x_137) ;  /* 0x0000000000948947 */ /* 0x000fec0003800000 */
[----:B------:R-:W0:Y:S01]  /*2390*/  LDC R3, c[0x0][0x390] ;  /* 0x0000e400ff037b82 */ /* 0x000e220000000800 */
[----:B------:R-:W-:-:S07]  /*23a0*/  IMAD.MOV.U32 R10, RZ, RZ, 0x1000 ;  /* 0x00001000ff0a7424 */ /* 0x000fce00078e00ff */
[----:B------:R-:W1:Y:S02]  /*23b0*/  LDC.64 R6, c[0x0][0x380] ;  /* 0x0000e000ff067b82 */ /* 0x000e640000000a00 */
.L_x_139:
[----:B------:R-:W-:-:S04]  /*23c0*/  IMAD.WIDE.U32 R8, R10, 0x4, R4 ;  /* 0x000000040a087825 */ /* 0x000fc800078e0004 */
[----:B------:R-:W-:Y:S01]  /*23d0*/  IMAD.IADD R27, R11, 0x1, R10 ;  /* 0x000000010b1b7824 */ /* 0x000fe200078e020a */
[----:B------:R-:W2:Y:S03]  /*23e0*/  LDG.E.CONSTANT R19, desc[UR6][R8.64+0x2c00] ;  /* 0x002c000608137981 */ /* 0x000ea6000c1e9900 */
[----:B-1----:R-:W-:Y:S01]  /*23f0*/  IMAD.WIDE.U32 R26, R27, 0x4, R6 ;  /* 0x000000041b1a7825 */ /* 0x002fe200078e0006 */
[----:B------:R-:W2:Y:S04]  /*2400*/  LDG.E.CONSTANT R18, desc[UR6][R8.64+0x3000] ;  /* 0x0030000608127981 */ /* 0x000ea8000c1e9900 */
[----:B------:R-:W2:Y:S04]  /*2410*/  LDG.E.CONSTANT R14, desc[UR6][R8.64+0x3400] ;  /* 0x00340006080e7981 */ /* 0x000ea8000c1e9900 */
        /* <DEDUP_REMOVED lines=14> */
[----:B0-----:R-:W-:-:S05]  /*2500*/  IMAD.IADD R18, R3, 0x1, -R10 ;  /* 0x0000000103127824 */ /* 0x001fca00078e0a0a */
[----:B------:R-:W-:Y:S02]  /*2510*/  ISETP.GE.U32.AND P0, PT, R18, 0x1000, PT ;  /* 0x000010001200780c */ /* 0x000fe40003f06070 */
[----:B---3--:R-:W-:Y:S02]  /*2520*/  VIMNMX3 R25, R24, R27, R25, !PT ;  /* 0x0000001b1819720f */ /* 0x008fe40007800119 */
[----:B----4-:R-:W-:Y:S02]  /*2530*/  VIMNMX3 R0, R23, R22, R0, !PT ;  /* 0x000000161700720f */ /* 0x010fe40007800100 */
[----:B-----5:R-:W-:Y:S02]  /*2540*/  VIMNMX3 R13, R20, R21, R13, !PT ;  /* 0x00000015140d720f */ /* 0x020fe4000780010d */
[----:B------:R-:W-:Y:S02]  /*2550*/  VIMNMX R12, PT, PT, R15, R12, !PT ;  /* 0x0000000c0f0c7248 */ /* 0x000fe40007fe0100 */
[----:B------:R-:W-:-:S02]  /*2560*/  VIMNMX3 R16, R16, R17, R26, !PT ;  /* 0x000000111010720f */ /* 0x000fc4000780011a */
[----:B------:R-:W-:Y:S02]  /*2570*/  VIMNMX3 R13, R13, R14, R12, !PT ;  /* 0x0000000e0d0d720f */ /* 0x000fe4000780010c */
[----:B------:R-:W-:-:S04]  /*2580*/  VIMNMX3 R0, R25, R0, R16, !PT ;  /* 0x000000001900720f */ /* 0x000fc80007800110 */
[----:B------:R-:W-:Y:S01]  /*2590*/  VIMNMX R24, PT, PT, R0, R13, !PT ;  /* 0x0000000d00187248 */ /* 0x000fe20007fe0100 */
[----:B------:R-:W-:Y:S06]  /*25a0*/  @!P0 BRA `(.L_x_138) ;  /* 0x0000000000d48947 */ /* 0x000fec0003800000 */
[----:B------:R-:W-:-:S05]  /*25b0*/  VIADD R10, R10, 0x1000 ;  /* 0x000010000a0a7836 */ /* 0x000fca0000000000 */
[----:B------:R-:W-:-:S13]  /*25c0*/  ISETP.GT.U32.AND P0, PT, R10, R2, PT ;  /* 0x000000020a00720c */ /* 0x000fda0003f04070 */
[----:B------:R-:W-:Y:S05]  /*25d0*/  @!P0 BRA `(.L_x_139) ;  /* 0xfffffffc00788947 */ /* 0x000fea000383ffff */
.L_x_137:
[----:B------:R-:W-:-:S13]  /*25e0*/  ISETP.GE.U32.AND P0, PT, R10, R3, PT ;  /* 0x000000030a00720c */ /* 0x000fda0003f06070 */
        /* <DEDUP_REMOVED lines=13> */
[----:B------:R-:W-:Y:S01]  /*26c0*/  LEA.HI R2, R2, 0x1, RZ, 0x18 ;  /* 0x0000000102027811 */ /* 0x000fe200078fc0ff */
[----:B------:R-:W-:Y:S02]  /*26d0*/  IMAD.IADD R9, R11, 0x1, R10 ;  /* 0x000000010b097824 */ /* 0x000fe400078e020a */
[----:B------:R-:W-:Y:S01]  /*26e0*/  IMAD.MOV.U32 R5, RZ, RZ, R11 ;  /* 0x000000ffff057224 */ /* 0x000fe200078e000b */
[----:B------:R-:W-:-:S05]  /*26f0*/  LOP3.LUT R2, R2, 0x3, RZ, 0xc0, !PT ;  /* 0x0000000302027812 */ /* 0x000fca00078ec0ff */
[----:B------:R-:W-:-:S07]  /*2700*/  IMAD.MOV R4, RZ, RZ, -R2 ;  /* 0x000000ffff047224 */ /* 0x000fce00078e0a02 */
.L_x_143:
        /* <DEDUP_REMOVED lines=8> */
.L_x_142:
[----:B------:R-:W-:Y:S05]  /*2790*/  BSYNC.RECONVERGENT B2 ;  /* 0x0000000000027941 */ /* 0x000fea0003800200 */
.L_x_141:
[----:B------:R-:W-:Y:S05]  /*27a0*/  @!P1 BRA `(.L_x_140) ;  /* 0x0000000000509947 */ /* 0x000fea0003800000 */
[C---:B------:R-:W-:Y:S02]  /*27b0*/  IMAD.IADD R15, R5.reuse, 0x1, R10 ;  /* 0x00000001050f7824 */ /* 0x040fe400078e020a */
[----:B------:R-:W-:-:S07]  /*27c0*/  VIADD R10, R5, 0x200 ;  /* 0x00000200050a7836 */ /* 0x000fce0000000000 */
.L_x_144:
        /* <DEDUP_REMOVED lines=18> */
.L_x_140:
[----:B------:R-:W-:Y:S05]  /*28f0*/  BSYNC.RECONVERGENT B1 ;  /* 0x0000000000017941 */ /* 0x000fea0003800200 */
.L_x_138:
        /* <DEDUP_REMOVED lines=24> */
.L_x_114:
[----:B------:R-:W-:Y:S05]  /*2a80*/  BSYNC.RECONVERGENT B0 ;  /* 0x0000000000007941 */ /* 0x000fea0003800200 */
.L_x_98:
[----:B------:R-:W-:Y:S05]  /*2a90*/  @P0 EXIT ;  /* 0x000000000000094d */ /* 0x000fea0003800000 */
[----:B------:R-:W2:Y:S01]  /*2aa0*/  LDC.64 R2, c[0x0][0x388] ;  /* 0x0000e200ff027b82 */ /* 0x000ea20000000a00 */
[----:B------:R-:W0:Y:S02]  /*2ab0*/  LDCU UR4, c[0x0][0x398] ;  /* 0x00007300ff0477ac */ /* 0x000e240008000800 */
[----:B01----:R-:W-:-:S05]  /*2ac0*/  VIMNMX R5, PT, PT, R5, UR4, !PT ;  /* 0x0000000405057c48 */ /* 0x003fca000ffe0100 */
[----:B--2---:R-:W-:Y:S01]  /*2ad0*/  STG.E desc[UR6][R2.64], R5 ;  /* 0x0000000502007986 */ /* 0x004fe2000c101906 */
[----:B------:R-:W-:Y:S05]  /*2ae0*/  EXIT ;  /* 0x000000000000794d */ /* 0x000fea0003800000 */
.L_x_145:
        /* <DEDUP_REMOVED lines=9> */
.L_x_149:


//--------------------- .text._ZN3cub18CUB_300001_SM_10006detail11EmptyKernelIvEEvv --------------------------
	.section	.text._ZN3cub18CUB_300001_SM_10006detail11EmptyKernelIvEEvv,"ax",@progbits
	.align	128
        .global         _ZN3cub18CUB_300001_SM_10006detail11EmptyKernelIvEEvv
        .type           _ZN3cub18CUB_300001_SM_10006detail11EmptyKernelIvEEvv,@function
        .size           _ZN3cub18CUB_300001_SM_10006detail11EmptyKernelIvEEvv,(.L_x_150 - _ZN3cub18CUB_300001_SM_10006detail11EmptyKernelIvEEvv)
        .other          _ZN3cub18CUB_300001_SM_10006detail11EmptyKernelIvEEvv,@"STO_CUDA_ENTRY STV_DEFAULT"
_ZN3cub18CUB_300001_SM_10006detail11EmptyKernelIvEEvv:
.text._ZN3cub18CUB_300001_SM_10006detail11EmptyKernelIvEEvv:
[----:B------:R-:W-:Y:S01]  /*0000*/  LDC R1, c[0x0][0x37c] ;  /* 0x0000df00ff017b82 */ /* 0x000fe20000000800 */
[----:B------:R-:W-:Y:S05]  /*0010*/  EXIT ;  /* 0x000000000000794d */ /* 0x000fea0003800000 */
.L_x_146:
        /* <DEDUP_REMOVED lines=14> */
.L_x_150:


//--------------------- .nv.shared._ZN3cub18CUB_300001_SM_10006detail6reduce28DeviceReduceSingleTileKernelINS2_10policy_hubIijN4cuda3__47maximumIvEEE10Policy1000EPiSB_iS8_iiNS5_3std3__410__identityEEEvT0_T1_T2_T3_T4_T6_ --------------------------
	.section	.nv.shared._ZN3cub18CUB_300001_SM_10006detail6reduce28DeviceReduceSingleTileKernelINS2_10policy_hubIijN4cuda3__47maximumIvEEE10Policy1000EPiSB_iS8_iiNS5_3std3__410__identityEEEvT0_T1_T2_T3_T4_T6_,"aw",@nobits
	.sectionflags	@""
	.align	4
.nv.shared._ZN3cub18CUB_300001_SM_10006detail6reduce28DeviceReduceSingleTileKernelINS2_10policy_hubIijN4cuda3__47maximumIvEEE10Policy1000EPiSB_iS8_iiNS5_3std3__410__identityEEEvT0_T1_T2_T3_T4_T6_:
	.zero		1068


//--------------------- .nv.shared.reserved.0     --------------------------
	.section	.nv.shared.reserved.0,"aw",@nobits
	.weak		__nv_reservedSMEM_offset_0_alias
	.size		__nv_reservedSMEM_offset_0_alias, 0, 64
	.other		__nv_reservedSMEM_offset_0_alias,@"STO_CUDA_RESERVED_SHARED STV_DEFAULT"
__nv_reservedSMEM_offset_0_alias:
	.zero		0
	.zero		64


//--------------------- .nv.global                --------------------------
	.section	.nv.global,"aw",@nobits
.nv.global:
	.type		_ZN40_INTERNAL_34a6ab59_4_k_cu_3fc27553_490176thrust24THRUST_300001_SM_1000_NS12placeholders2_5E,@object
	.size		_ZN40_INTERNAL_34a6ab59_4_k_cu_3fc27553_490176thrust24THRUST_300001_SM_1000_NS12placeholders2_5E,(_ZN40_INTERNAL_34a6ab59_4_k_cu_3fc27553_490174cuda3std3__45__cpo6cbeginE - _ZN40_INTERNAL_34a6ab59_4_k_cu_3fc27553_490176thrust24THRUST_300001_SM_1000_NS12placeholders2_5E)
_ZN40_INTERNAL_34a6ab59_4_k_cu_3fc27553_490176thrust24THRUST_300001_SM_1000_NS12placeholders2_5E:
	.zero		1
	.type		_ZN40_INTERNAL_34a6ab59_4_k_cu_3fc27553_490174cuda3std3__45__cpo6cbeginE,@object
	.size		_ZN40_INTERNAL_34a6ab59_4_k_cu_3fc27553_490174cuda3std3__45__cpo6cbeginE,(_ZN40_INTERNAL_34a6ab59_4_k_cu_3fc27553_490174cuda3std6ranges3__45__cpo6cbeginE - _ZN40_INTERNAL_34a6ab59_4_k_cu_3fc27553_490174cuda3std3__45__cpo6cbeginE)
_ZN40_INTERNAL_34a6ab59_4_k_cu_3fc27553_490174cuda3std3__45__cpo6cbeginE:
	.zero		1
	.type		_ZN40_INTERNAL_34a6ab59_4_k_cu_3fc27553_490174cuda3std6ranges3__45__cpo6cbeginE,@object
	.size		_ZN40_INTERNAL_34a6ab59_4_k_cu_3fc27553_490174cuda3std6ranges3__45__cpo6cbeginE,(_ZN40_INTERNAL_34a6ab59_4_k_cu_3fc27553_490174cuda3std3__48in_placeE - _ZN40_INTERNAL_34a6ab59_4_k_cu_3fc27553_490174cuda3std6ranges3__45__cpo6cbeginE)
_ZN40_INTERNAL_34a6ab59_4_k_cu_3fc27553_490174cuda3std6ranges3__45__cpo6cbeginE:
	.zero		1
	.type		_ZN40_INTERNAL_34a6ab59_4_k_cu_3fc27553_490174cuda3std3__48in_placeE,@object
	.size		_ZN40_INTERNAL_34a6ab59_4_k_cu_3fc27553_490174cuda3std3__48in_placeE,(_ZN40_INTERNAL_34a6ab59_4_k_cu_3fc27553_490174cuda3std6ranges3__45__cpo4sizeE - _ZN40_INTERNAL_34a6ab59_4_k_cu_3fc27553_490174cuda3std3__48in_placeE)
_ZN40_INTERNAL_34a6ab59_4_k_cu_3fc27553_490174cuda3std3__48in_placeE:
	.zero		1
	.type		_ZN40_INTERNAL_34a6ab59_4_k_cu_3fc27553_490174cuda3std6ranges3__45__cpo4sizeE,@object
	.size		_ZN40_INTERNAL_34a6ab59_4_k_cu_3fc27553_490174cuda3std6ranges3__45__cpo4sizeE,(_ZN40_INTERNAL_34a6ab59_4_k_cu_3fc27553_490176thrust24THRUST_300001_SM_1000_NS12placeholders2_9E - _ZN40_INTERNAL_34a6ab59_4_k_cu_3fc27553_490174cuda3std6ranges3__45__cpo4sizeE)
_ZN40_INTERNAL_34a6ab59_4_k_cu_3fc27553_490174cuda3std6ranges3__45__cpo4sizeE:
	.zero		1
	.type		_ZN40_INTERNAL_34a6ab59_4_k_cu_3fc27553_490176thrust24THRUST_300001_SM_1000_NS12placeholders2_9E,@object
	.size		_ZN40_INTERNAL_34a6ab59_4_k_cu_3fc27553_490176thrust24THRUST_300001_SM_1000_NS12placeholders2_9E,(_ZN40_INTERNAL_34a6ab59_4_k_cu_3fc27553_490174cuda3std3__45__cpo7crbeginE - _ZN40_INTERNAL_34a6ab59_4_k_cu_3fc27553_490176thrust24THRUST_300001_SM_1000_NS12placeholders2_9E)
_ZN40_INTERNAL_34a6ab59_4_k_cu_3fc27553_490176thrust24THRUST_300001_SM_1000_NS12placeholders2_9E:
	.zero		1
	.type		_ZN40_INTERNAL_34a6ab59_4_k_cu_3fc27553_490174cuda3std3__45__cpo7crbeginE,@object
	.size		_ZN40_INTERNAL_34a6ab59_4_k_cu_3fc27553_490174cuda3std3__45__cpo7crbeginE,(_ZN40_INTERNAL_34a6ab59_4_k_cu_3fc27553_490174cuda3std6ranges3__45__cpo4nextE - _ZN40_INTERNAL_34a6ab59_4_k_cu_3fc27553_490174cuda3std3__45__cpo7crbeginE)
_ZN40_INTERNAL_34a6ab59_4_k_cu_3fc27553_490174cuda3std3__45__cpo7crbeginE:
	.zero		1
	.type		_ZN40_INTERNAL_34a6ab59_4_k_cu_3fc27553_490174cuda3std6ranges3__45__cpo4nextE,@object
	.size		_ZN40_INTERNAL_34a6ab59_4_k_cu_3fc27553_490174cuda3std6ranges3__45__cpo4nextE,(_ZN40_INTERNAL_34a6ab59_4_k_cu_3fc27553_490174cuda3std6ranges3__45__cpo4swapE - _ZN40_INTERNAL_34a6ab59_4_k_cu_3fc27553_490174cuda3std6ranges3__45__cpo4nextE)
_ZN40_INTERNAL_34a6ab59_4_k_cu_3fc27553_490174cuda3std6ranges3__45__cpo4nextE:
	.zero		1
	.type		_ZN40_INTERNAL_34a6ab59_4_k_cu_3fc27553_490174cuda3std6ranges3__45__cpo4swapE,@object
	.size		_ZN40_INTERNAL_34a6ab59_4_k_cu_3fc27553_490174cuda3std6ranges3__45__cpo4swapE,(_ZN40_INTERNAL_34a6ab59_4_k_cu_3fc27553_490176thrust24THRUST_300001_SM_1000_NS12placeholders2_1E - _ZN40_INTERNAL_34a6ab59_4_k_cu_3fc27553_490174cuda3std6ranges3__45__cpo4swapE)
_ZN40_INTERNAL_34a6ab59_4_k_cu_3fc27553_490174cuda3std6ranges3__45__cpo4swapE:
	.zero		1
	.type		_ZN40_INTERNAL_34a6ab59_4_k_cu_3fc27553_490176thrust24THRUST_300001_SM_1000_NS12placeholders2_1E,@object
	.size		_ZN40_INTERNAL_34a6ab59_4_k_cu_3fc27553_490176thrust24THRUST_300001_SM_1000_NS12placeholders2_1E,(_ZN40_INTERNAL_34a6ab59_4_k_cu_3fc27553_490176thrust24THRUST_300001_SM_1000_NS12placeholders2_3E - _ZN40_INTERNAL_34a6ab59_4_k_cu_3fc27553_490176thrust24THRUST_300001_SM_1000_NS12placeholders2_1E)
_ZN40_INTERNAL_34a6ab59_4_k_cu_3fc27553_490176thrust24THRUST_300001_SM_1000_NS12placeholders2_1E:
	.zero		1
	.type		_ZN40_INTERNAL_34a6ab59_4_k_cu_3fc27553_490176thrust24THRUST_300001_SM_1000_NS12placeholders2_3E,@object
	.size		_ZN40_INTERNAL_34a6ab59_4_k_cu_3fc27553_490176thrust24THRUST_300001_SM_1000_NS12placeholders2_3E,(_ZN40_INTERNAL_34a6ab59_4_k_cu_3fc27553_490174cuda3std3__45__cpo5beginE - _ZN40_INTERNAL_34a6ab59_4_k_cu_3fc27553_490176thrust24THRUST_300001_SM_1000_NS12placeholders2_3E)
_ZN40_INTERNAL_34a6ab59_4_k_cu_3fc27553_490176thrust24THRUST_300001_SM_1000_NS12placeholders2_3E:
	.zero		1
	.type		_ZN40_INTERNAL_34a6ab59_4_k_cu_3fc27553_490174cuda3std3__45__cpo5beginE,@object
	.size		_ZN40_INTERNAL_34a6ab59_4_k_cu_3fc27553_490174cuda3std3__45__cpo5beginE,(_ZN40_INTERNAL_34a6ab59_4_k_cu_3fc27553_490174cuda3std6ranges3__45__cpo5beginE - _ZN40_INTERNAL_34a6ab59_4_k_cu_3fc27553_490174cuda3std3__45__cpo5beginE)
_ZN40_INTERNAL_34a6ab59_4_k_cu_3fc27553_490174cuda3std3__45__cpo5beginE:
	.zero		1
	.type		_ZN40_INTERNAL_34a6ab59_4_k_cu_3fc27553_490174cuda3std6ranges3__45__cpo5beginE,@object
	.size		_ZN40_INTERNAL_34a6ab59_4_k_cu_3fc27553_490174cuda3std6ranges3__45__cpo5beginE,(_ZN40_INTERNAL_34a6ab59_4_k_cu_3fc27553_490174cuda3std3__442_GLOBAL__N__34a6ab59_4_k_cu_3fc27553_490176ignoreE - _ZN40_INTERNAL_34a6ab59_4_k_cu_3fc27553_490174cuda3std6ranges3__45__cpo5beginE)
_ZN40_INTERNAL_34a6ab59_4_k_cu_3fc27553_490174cuda3std6ranges3__45__cpo5beginE:
	.zero		1
	.type		_ZN40_INTERNAL_34a6ab59_4_k_cu_3fc27553_490174cuda3std3__442_GLOBAL__N__34a6ab59_4_k_cu_3fc27553_490176ignoreE,@object
	.size		_ZN40_INTERNAL_34a6ab59_4_k_cu_3fc27553_490174cuda3std3__442_GLOBAL__N__34a6ab59_4_k_cu_3fc27553_490176ignoreE,(_ZN40_INTERNAL_34a6ab59_4_k_cu_3fc27553_490174cuda3std6ranges3__45__cpo4dataE - _ZN40_INTERNAL_34a6ab59_4_k_cu_3fc27553_490174cuda3std3__442_GLOBAL__N__34a6ab59_4_k_cu_3fc27553_490176ignoreE)
_ZN40_INTERNAL_34a6ab59_4_k_cu_3fc27553_490174cuda3std3__442_GLOBAL__N__34a6ab59_4_k_cu_3fc27553_490176ignoreE:
	.zero		1
	.type		_ZN40_INTERNAL_34a6ab59_4_k_cu_3fc27553_490174cuda3std6ranges3__45__cpo4dataE,@object
	.size		_ZN40_INTERNAL_34a6ab59_4_k_cu_3fc27553_490174cuda3std6ranges3__45__cpo4dataE,(_ZN40_INTERNAL_34a6ab59_4_k_cu_3fc27553_490176thrust24THRUST_300001_SM_1000_NS12placeholders2_7E - _ZN40_INTERNAL_34a6ab59_4_k_cu_3fc27553_490174cuda3std6ranges3__45__cpo4dataE)
_ZN40_INTERNAL_34a6ab59_4_k_cu_3fc27553_490174cuda3std6ranges3__45__cpo4dataE:
	.zero		1
	.type		_ZN40_INTERNAL_34a6ab59_4_k_cu_3fc27553_490176thrust24THRUST_300001_SM_1000_NS12placeholders2_7E,@object
	.size		_ZN40_INTERNAL_34a6ab59_4_k_cu_3fc27553_490176thrust24THRUST_300001_SM_1000_NS12placeholders2_7E,(_ZN40_INTERNAL_34a6ab59_4_k_cu_3fc27553_490174cuda3std3__45__cpo6rbeginE - _ZN40_INTERNAL_34a6ab59_4_k_cu_3fc27553_490176thrust24THRUST_300001_SM_1000_NS12placeholders2_7E)
_ZN40_INTERNAL_34a6ab59_4_k_cu_3fc27553_490176thrust24THRUST_300001_SM_1000_NS12placeholders2_7E:
	.zero		1
	.type		_ZN40_INTERNAL_34a6ab59_4_k_cu_3fc27553_490174cuda3std3__45__cpo6rbeginE,@object
	.size		_ZN40_INTERNAL_34a6ab59_4_k_cu_3fc27553_490174cuda3std3__45__cpo6rbeginE,(_ZN40_INTERNAL_34a6ab59_4_k_cu_3fc27553_490174cuda3std6ranges3__45__cpo7advanceE - _ZN40_INTERNAL_34a6ab59_4_k_cu_3fc27553_490174cuda3std3__45__cpo6rbeginE)
_ZN40_INTERNAL_34a6ab59_4_k_cu_3fc27553_490174cuda3std3__45__cpo6rbeginE:
	.zero		1
	.type		_ZN40_INTERNAL_34a6ab59_4_k_cu_3fc27553_490174cuda3std6ranges3__45__cpo7advanceE,@object
	.size		_ZN40_INTERNAL_34a6ab59_4_k_cu_3fc27553_490174cuda3std6ranges3__45__cpo7advanceE,(_ZN40_INTERNAL_34a6ab59_4_k_cu_3fc27553_490174cuda3std3__47nulloptE - _ZN40_INTERNAL_34a6ab59_4_k_cu_3fc27553_490174cuda3std6ranges3__45__cpo7advanceE)
_ZN40_INTERNAL_34a6ab59_4_k_cu_3fc27553_490174cuda3std6ranges3__45__cpo7advanceE:
	.zero		1
	.type		_ZN40_INTERNAL_34a6ab59_4_k_cu_3fc27553_490174cuda3std3__47nulloptE,@object
	.size		_ZN40_INTERNAL_34a6ab59_4_k_cu_3fc27553_490174cuda3std3__47nulloptE,(_ZN40_INTERNAL_34a6ab59_4_k_cu_3fc27553_490174cuda3std6ranges3__45__cpo8distanceE - _ZN40_INTERNAL_34a6ab59_4_k_cu_3fc27553_490174cuda3std3__47nulloptE)
_ZN40_INTERNAL_34a6ab59_4_k_cu_3fc27553_490174cuda3std3__47nulloptE:
	.zero		1
	.type		_ZN40_INTERNAL_34a6ab59_4_k_cu_3fc27553_490174cuda3std6ranges3__45__cpo8distanceE,@object
	.size		_ZN40_INTERNAL_34a6ab59_4_k_cu_3fc27553_490174cuda3std6ranges3__45__cpo8distanceE,(_ZN40_INTERNAL_34a6ab59_4_k_cu_3fc27553_490176thrust24THRUST_300001_SM_1000_NS12placeholders2_6E - _ZN40_INTERNAL_34a6ab59_4_k_cu_3fc27553_490174cuda3std6ranges3__45__cpo8distanceE)
_ZN40_INTERNAL_34a6ab59_4_k_cu_3fc27553_490174cuda3std6ranges3__45__cpo8distanceE:
	.zero		1
	.type		_ZN40_INTERNAL_34a6ab59_4_k_cu_3fc27553_490176thrust24THRUST_300001_SM_1000_NS12placeholders2_6E,@object
	.size		_ZN40_INTERNAL_34a6ab59_4_k_cu_3fc27553_490176thrust24THRUST_300001_SM_1000_NS12placeholders2_6E,(_ZN40_INTERNAL_34a6ab59_4_k_cu_3fc27553_490174cuda3std3__45__cpo4cendE - _ZN40_INTERNAL_34a6ab59_4_k_cu_3fc27553_490176thrust24THRUST_300001_SM_1000_NS12placeholders2_6E)
_ZN40_INTERNAL_34a6ab59_4_k_cu_3fc27553_490176thrust24THRUST_300001_SM_1000_NS12placeholders2_6E:
	.zero		1
	.type		_ZN40_INTERNAL_34a6ab59_4_k_cu_3fc27553_490174cuda3std3__45__cpo4cendE,@object
	.size		_ZN40_INTERNAL_34a6ab59_4_k_cu_3fc27553_490174cuda3std3__45__cpo4cendE,(_ZN40_INTERNAL_34a6ab59_4_k_cu_3fc27553_490174cuda3std6ranges3__45__cpo4cendE - _ZN40_INTERNAL_34a6ab59_4_k_cu_3fc27553_490174cuda3std3__45__cpo4cendE)
_ZN40_INTERNAL_34a6ab59_4_k_cu_3fc27553_490174cuda3std3__45__cpo4cendE:
	.zero		1
	.type		_ZN40_INTERNAL_34a6ab59_4_k_cu_3fc27553_490174cuda3std6ranges3__45__cpo4cendE,@object
	.size		_ZN40_INTERNAL_34a6ab59_4_k_cu_3fc27553_490174cuda3std6ranges3__45__cpo4cendE,(_ZN40_INTERNAL_34a6ab59_4_k_cu_3fc27553_490174cuda3std3__420unreachable_sentinelE - _ZN40_INTERNAL_34a6ab59_4_k_cu_3fc27553_490174cuda3std6ranges3__45__cpo4cendE)
_ZN40_INTERNAL_34a6ab59_4_k_cu_3fc27553_490174cuda3std6ranges3__45__cpo4cendE:
	.zero		1
	.type		_ZN40_INTERNAL_34a6ab59_4_k_cu_3fc27553_490174cuda3std3__420unreachable_sentinelE,@object
	.size		_ZN40_INTERNAL_34a6ab59_4_k_cu_3fc27553_490174cuda3std3__420unreachable_sentinelE,(_ZN40_INTERNAL_34a6ab59_4_k_cu_3fc27553_490174cuda3std6ranges3__45__cpo5ssizeE - _ZN40_INTERNAL_34a6ab59_4_k_cu_3fc27553_490174cuda3std3__420unreachable_sentinelE)
_ZN40_INTERNAL_34a6ab59_4_k_cu_3fc27553_490174cuda3std3__420unreachable_sentinelE:
	.zero		1
	.type		_ZN40_INTERNAL_34a6ab59_4_k_cu_3fc27553_490174cuda3std6ranges3__45__cpo5ssizeE,@object
	.size		_ZN40_INTERNAL_34a6ab59_4_k_cu_3fc27553_490174cuda3std6ranges3__45__cpo5ssizeE,(_ZN40_INTERNAL_34a6ab59_4_k_cu_3fc27553_490176thrust24THRUST_300001_SM_1000_NS12placeholders3_10E - _ZN40_INTERNAL_34a6ab59_4_k_cu_3fc27553_490174cuda3std6ranges3__45__cpo5ssizeE)
_ZN40_INTERNAL_34a6ab59_4_k_cu_3fc27553_490174cuda3std6ranges3__45__cpo5ssizeE:
	.zero		1
	.type		_ZN40_INTERNAL_34a6ab59_4_k_cu_3fc27553_490176thrust24THRUST_300001_SM_1000_NS12placeholders3_10E,@object
	.size		_ZN40_INTERNAL_34a6ab59_4_k_cu_3fc27553_490176thrust24THRUST_300001_SM_1000_NS12placeholders3_10E,(_ZN40_INTERNAL_34a6ab59_4_k_cu_3fc27553_490174cuda3std3__45__cpo5crendE - _ZN40_INTERNAL_34a6ab59_4_k_cu_3fc27553_490176thrust24THRUST_300001_SM_1000_NS12placeholders3_10E)
_ZN40_INTERNAL_34a6ab59_4_k_cu_3fc27553_490176thrust24THRUST_300001_SM_1000_NS12placeholders3_10E:
	.zero		1
	.type		_ZN40_INTERNAL_34a6ab59_4_k_cu_3fc27553_490174cuda3std3__45__cpo5crendE,@object
	.size		_ZN40_INTERNAL_34a6ab59_4_k_cu_3fc27553_490174cuda3std3__45__cpo5crendE,(_ZN40_INTERNAL_34a6ab59_4_k_cu_3fc27553_490174cuda3std6ranges3__45__cpo4prevE - _ZN40_INTERNAL_34a6ab59_4_k_cu_3fc27553_490174cuda3std3__45__cpo5crendE)
_ZN40_INTERNAL_34a6ab59_4_k_cu_3fc27553_490174cuda3std3__45__cpo5crendE:
	.zero		1
	.type		_ZN40_INTERNAL_34a6ab59_4_k_cu_3fc27553_490174cuda3std6ranges3__45__cpo4prevE,@object
	.size		_ZN40_INTERNAL_34a6ab59_4_k_cu_3fc27553_490174cuda3std6ranges3__45__cpo4prevE,(_ZN40_INTERNAL_34a6ab59_4_k_cu_3fc27553_490174cuda3std6ranges3__45__cpo9iter_moveE - _ZN40_INTERNAL_34a6ab59_4_k_cu_3fc27553_490174cuda3std6ranges3__45__cpo4prevE)
_ZN40_INTERNAL_34a6ab59_4_k_cu_3fc27553_490174cuda3std6ranges3__45__cpo4prevE:
	.zero		1
	.type		_ZN40_INTERNAL_34a6ab59_4_k_cu_3fc27553_490174cuda3std6ranges3__45__cpo9iter_moveE,@object
	.size		_ZN40_INTERNAL_34a6ab59_4_k_cu_3fc27553_490174cuda3std6ranges3__45__cpo9iter_moveE,(_ZN40_INTERNAL_34a6ab59_4_k_cu_3fc27553_490176thrust24THRUST_300001_SM_1000_NS12placeholders2_2E - _ZN40_INTERNAL_34a6ab59_4_k_cu_3fc27553_490174cuda3std6ranges3__45__cpo9iter_moveE)
_ZN40_INTERNAL_34a6ab59_4_k_cu_3fc27553_490174cuda3std6ranges3__45__cpo9iter_moveE:
	.zero		1
	.type		_ZN40_INTERNAL_34a6ab59_4_k_cu_3fc27553_490176thrust24THRUST_300001_SM_1000_NS12placeholders2_2E,@object
	.size		_ZN40_INTERNAL_34a6ab59_4_k_cu_3fc27553_490176thrust24THRUST_300001_SM_1000_NS12placeholders2_2E,(_ZN40_INTERNAL_34a6ab59_4_k_cu_3fc27553_490176thrust24THRUST_300001_SM_1000_NS12placeholders2_4E - _ZN40_INTERNAL_34a6ab59_4_k_cu_3fc27553_490176thrust24THRUST_300001_SM_1000_NS12placeholders2_2E)
_ZN40_INTERNAL_34a6ab59_4_k_cu_3fc27553_490176thrust24THRUST_300001_SM_1000_NS12placeholders2_2E:
	.zero		1
	.type		_ZN40_INTERNAL_34a6ab59_4_k_cu_3fc27553_490176thrust24THRUST_300001_SM_1000_NS12placeholders2_4E,@object
	.size		_ZN40_INTERNAL_34a6ab59_4_k_cu_3fc27553_490176thrust24THRUST_300001_SM_1000_NS12placeholders2_4E,(_ZN40_INTERNAL_34a6ab59_4_k_cu_3fc27553_490174cuda3std3__45__cpo3endE - _ZN40_INTERNAL_34a6ab59_4_k_cu_3fc27553_490176thrust24THRUST_300001_SM_1000_NS12placeholders2_4E)
_ZN40_INTERNAL_34a6ab59_4_k_cu_3fc27553_490176thrust24THRUST_300001_SM_1000_NS12placeholders2_4E:
	.zero		1
	.type		_ZN40_INTERNAL_34a6ab59_4_k_cu_3fc27553_490174cuda3std3__45__cpo3endE,@object
	.size		_ZN40_INTERNAL_34a6ab59_4_k_cu_3fc27553_490174cuda3std3__45__cpo3endE,(_ZN40_INTERNAL_34a6ab59_4_k_cu_3fc27553_490174cuda3std6ranges3__45__cpo3endE - _ZN40_INTERNAL_34a6ab59_4_k_cu_3fc27553_490174cuda3std3__45__cpo3endE)
_ZN40_INTERNAL_34a6ab59_4_k_cu_3fc27553_490174cuda3std3__45__cpo3endE:
	.zero		1
	.type		_ZN40_INTERNAL_34a6ab59_4_k_cu_3fc27553_490174cuda3std6ranges3__45__cpo3endE,@object
	.size		_ZN40_INTERNAL_34a6ab59_4_k_cu_3fc27553_490174cuda3std6ranges3__45__cpo3endE,(_ZN40_INTERNAL_34a6ab59_4_k_cu_3fc27553_490174cuda3std3__419piecewise_constructE - _ZN40_INTERNAL_34a6ab59_4_k_cu_3fc27553_490174cuda3std6ranges3__45__cpo3endE)
_ZN40_INTERNAL_34a6ab59_4_k_cu_3fc27553_490174cuda3std6ranges3__45__cpo3endE:
	.zero		1
	.type		_ZN40_INTERNAL_34a6ab59_4_k_cu_3fc27553_490174cuda3std3__419piecewise_constructE,@object
	.size		_ZN40_INTERNAL_34a6ab59_4_k_cu_3fc27553_490174cuda3std3__419piecewise_constructE,(_ZN40_INTERNAL_34a6ab59_4_k_cu_3fc27553_490174cuda3std6ranges3__45__cpo5cdataE - _ZN40_INTERNAL_34a6ab59_4_k_cu_3fc27553_490174cuda3std3__419piecewise_constructE)
_ZN40_INTERNAL_34a6ab59_4_k_cu_3fc27553_490174cuda3std3__419piecewise_constructE:
	.zero		1
	.type		_ZN40_INTERNAL_34a6ab59_4_k_cu_3fc27553_490174cuda3std6ranges3__45__cpo5cdataE,@object
	.size		_ZN40_INTERNAL_34a6ab59_4_k_cu_3fc27553_490174cuda3std6ranges3__45__cpo5cdataE,(_ZN40_INTERNAL_34a6ab59_4_k_cu_3fc27553_490176thrust24THRUST_300001_SM_1000_NS12placeholders2_8E - _ZN40_INTERNAL_34a6ab59_4_k_cu_3fc27553_490174cuda3std6ranges3__45__cpo5cdataE)
_ZN40_INTERNAL_34a6ab59_4_k_cu_3fc27553_490174cuda3std6ranges3__45__cpo5cdataE:
	.zero		1
	.type		_ZN40_INTERNAL_34a6ab59_4_k_cu_3fc27553_490176thrust24THRUST_300001_SM_1000_NS12placeholders2_8E,@object
	.size		_ZN40_INTERNAL_34a6ab59_4_k_cu_3fc27553_490176thrust24THRUST_300001_SM_1000_NS12placeholders2_8E,(_ZN40_INTERNAL_34a6ab59_4_k_cu_3fc27553_490174cuda3std3__45__cpo4rendE - _ZN40_INTERNAL_34a6ab59_4_k_cu_3fc27553_490176thrust24THRUST_300001_SM_1000_NS12placeholders2_8E)
_ZN40_INTERNAL_34a6ab59_4_k_cu_3fc27553_490176thrust24THRUST_300001_SM_1000_NS12placeholders2_8E:
	.zero		1
	.type		_ZN40_INTERNAL_34a6ab59_4_k_cu_3fc27553_490174cuda3std3__45__cpo4rendE,@object
	.size		_ZN40_INTERNAL_34a6ab59_4_k_cu_3fc27553_490174cuda3std3__45__cpo4rendE,(_ZN40_INTERNAL_34a6ab59_4_k_cu_3fc27553_490174cuda3std6ranges3__45__cpo9iter_swapE - _ZN40_INTERNAL_34a6ab59_4_k_cu_3fc27553_490174cuda3std3__45__cpo4rendE)
_ZN40_INTERNAL_34a6ab59_4_k_cu_3fc27553_490174cuda3std3__45__cpo4rendE:
	.zero		1
	.type		_ZN40_INTERNAL_34a6ab59_4_k_cu_3fc27553_490174cuda3std6ranges3__45__cpo9iter_swapE,@object
	.size		_ZN40_INTERNAL_34a6ab59_4_k_cu_3fc27553_490174cuda3std6ranges3__45__cpo9iter_swapE,(_ZN40_INTERNAL_34a6ab59_4_k_cu_3fc27553_490174cuda3std3__48unexpectE - _ZN40_INTERNAL_34a6ab59_4_k_cu_3fc27553_490174cuda3std6ranges3__45__cpo9iter_swapE)
_ZN40_INTERNAL_34a6ab59_4_k_cu_3fc27553_490174cuda3std6ranges3__45__cpo9iter_swapE:
	.zero		1
	.type		_ZN40_INTERNAL_34a6ab59_4_k_cu_3fc27553_490174cuda3std3__48unexpectE,@object
	.size		_ZN40_INTERNAL_34a6ab59_4_k_cu_3fc27553_490174cuda3std3__48unexpectE,(_ZN40_INTERNAL_34a6ab59_4_k_cu_3fc27553_490176thrust24THRUST_300001_SM_1000_NS6system6detail10sequential3seqE - _ZN40_INTERNAL_34a6ab59_4_k_cu_3fc27553_490174cuda3std3__48unexpectE)
_ZN40_INTERNAL_34a6ab59_4_k_cu_3fc27553_490174cuda3std3__48unexpectE:
	.zero		1
	.type		_ZN40_INTERNAL_34a6ab59_4_k_cu_3fc27553_490176thrust24THRUST_300001_SM_1000_NS6system6detail10sequential3seqE,@object
	.size		_ZN40_INTERNAL_34a6ab59_4_k_cu_3fc27553_490176thrust24THRUST_300001_SM_1000_NS6system6detail10sequential3seqE,(.L_29 - _ZN40_INTERNAL_34a6ab59_4_k_cu_3fc27553_490176thrust24THRUST_300001_SM_1000_NS6system6detail10sequential3seqE)
_ZN40_INTERNAL_34a6ab59_4_k_cu_3fc27553_490176thrust24THRUST_300001_SM_1000_NS6system6detail10sequential3seqE:
	.zero		1
.L_29:


//--------------------- .nv.shared._ZN3cub18CUB_300001_SM_10006detail6reduce18DeviceReduceKernelINS2_10policy_hubIijN4cuda3__47maximumIvEEE10Policy1000EPKijS8_iNS5_3std3__410__identityEEEvT0_PT3_T1_NS0_13GridEvenShareISJ_EET2_T4_ --------------------------
	.section	.nv.shared._ZN3cub18CUB_300001_SM_10006detail6reduce18DeviceReduceKernelINS2_10policy_hubIijN4cuda3__47maximumIvEEE10Policy1000EPKijS8_iNS5_3std3__410__identityEEEvT0_PT3_T1_NS0_13GridEvenShareISJ_EET2_T4_,"aw",@nobits
	.sectionflags	@""
	.align	4
.nv.shared._ZN3cub18CUB_300001_SM_10006detail6reduce18DeviceReduceKernelINS2_10policy_hubIijN4cuda3__47maximumIvEEE10Policy1000EPKijS8_iNS5_3std3__410__identityEEEvT0_PT3_T1_NS0_13GridEvenShareISJ_EET2_T4_:
	.zero		1068


//--------------------- .nv.shared._ZN3cub18CUB_300001_SM_10006detail6reduce28DeviceReduceSingleTileKernelINS2_10policy_hubIijN4cuda3__47maximumIvEEE10Policy1000EPKiPijS8_iiNS5_3std3__410__identityEEEvT0_T1_T2_T3_T4_T6_ --------------------------
	.section	.nv.shared._ZN3cub18CUB_300001_SM_10006detail6reduce28DeviceReduceSingleTileKernelINS2_10policy_hubIijN4cuda3__47maximumIvEEE10Policy1000EPKiPijS8_iiNS5_3std3__410__identityEEEvT0_T1_T2_T3_T4_T6_,"aw",@nobits
	.sectionflags	@""
	.align	4
.nv.shared._ZN3cub18CUB_300001_SM_10006detail6reduce28DeviceReduceSingleTileKernelINS2_10policy_hubIijN4cuda3__47maximumIvEEE10Policy1000EPKiPijS8_iiNS5_3std3__410__identityEEEvT0_T1_T2_T3_T4_T6_:
	.zero		1068


//--------------------- .nv.constant0._ZN3cub18CUB_300001_SM_10006detail6reduce28DeviceReduceSingleTileKernelINS2_10policy_hubIijN4cuda3__47maximumIvEEE10Policy1000EPiSB_iS8_iiNS5_3std3__410__identityEEEvT0_T1_T2_T3_T4_T6_ --------------------------
	.section	.nv.constant0._ZN3cub18CUB_300001_SM_10006detail6reduce28DeviceReduceSingleTileKernelINS2_10policy_hubIijN4cuda3__47maximumIvEEE10Policy1000EPiSB_iS8_iiNS5_3std3__410__identityEEEvT0_T1_T2_T3_T4_T6_,"a",@progbits
	.sectionflags	@""
	.align	4
.nv.constant0._ZN3cub18CUB_300001_SM_10006detail6reduce28DeviceReduceSingleTileKernelINS2_10policy_hubIijN4cuda3__47maximumIvEEE10Policy1000EPiSB_iS8_iiNS5_3std3__410__identityEEEvT0_T1_T2_T3_T4_T6_:
	.zero		925


//--------------------- .nv.constant0._ZN3cub18CUB_300001_SM_10006detail6reduce18DeviceReduceKernelINS2_10policy_hubIijN4cuda3__47maximumIvEEE10Policy1000EPKijS8_iNS5_3std3__410__identityEEEvT0_PT3_T1_NS0_13GridEvenShareISJ_EET2_T4_ --------------------------
	.section	.nv.constant0._ZN3cub18CUB_300001_SM_10006detail6reduce18DeviceReduceKernelINS2_10policy_hubIijN4cuda3__47maximumIvEEE10Policy1000EPKijS8_iNS5_3std3__410__identityEEEvT0_PT3_T1_NS0_13GridEvenShareISJ_EET2_T4_,"a",@progbits
	.sectionflags	@""
	.align	4
.nv.constant0._ZN3cub18CUB_300001_SM_10006detail6reduce18DeviceReduceKernelINS2_10policy_hubIijN4cuda3__47maximumIvEEE10Policy1000EPKijS8_iNS5_3std3__410__identityEEEvT0_PT3_T1_NS0_13GridEvenShareISJ_EET2_T4_:
	.zero		958


//--------------------- .nv.constant0._ZN3cub18CUB_300001_SM_10006detail6reduce28DeviceReduceSingleTileKernelINS2_10policy_hubIijN4cuda3__47maximumIvEEE10Policy1000EPKiPijS8_iiNS5_3std3__410__identityEEEvT0_T1_T2_T3_T4_T6_ --------------------------
	.section	.nv.constant0._ZN3cub18CUB_300001_SM_10006detail6reduce28DeviceReduceSingleTileKernelINS2_10policy_hubIijN4cuda3__47maximumIvEEE10Policy1000EPKiPijS8_iiNS5_3std3__410__identityEEEvT0_T1_T2_T3_T4_T6_,"a",@progbits
	.sectionflags	@""
	.align	4
.nv.constant0._ZN3cub18CUB_300001_SM_10006detail6reduce28DeviceReduceSingleTileKernelINS2_10policy_hubIijN4cuda3__47maximumIvEEE10Policy1000EPKiPijS8_iiNS5_3std3__410__identityEEEvT0_T1_T2_T3_T4_T6_:
	.zero		925


//--------------------- .nv.constant0._ZN3cub18CUB_300001_SM_10006detail11EmptyKernelIvEEvv --------------------------
	.section	.nv.constant0._ZN3cub18CUB_300001_SM_10006detail11EmptyKernelIvEEvv,"a",@progbits
	.sectionflags	@""
	.align	4
.nv.constant0._ZN3cub18CUB_300001_SM_10006detail11EmptyKernelIvEEvv:
	.zero		896


//--------------------- SYMBOLS --------------------------

	.type		.nv.reservedSmem.offset0,@object
	.size		.nv.reservedSmem.offset0,0x4
	.type		.nv.reservedSmem.cap,@object
	.size		.nv.reservedSmem.cap,0x4
